	.target	sm_90a

	.elftype	@"ET_EXEC"


//--------------------- .note.nv.tkinfo           --------------------------
	.section	.note.nv.tkinfo,"",@"SHT_NOTE"
	.sectionflags	@"SHF_NOTE_NV_TKINFO"
	.tkinfo
        /*0018*/ 	.word	0x00000002
        /*0030*/ 	.string	""
        /*0030*/ 	.string	"ptxas"
        /*0030*/ 	.string	"Cuda compilation tools, release 13.0, V13.0.88"
        /*0030*/ 	.string	"Build cuda_13.0.r13.0/compiler.36424714_0"
        /*0030*/ 	.string	"-arch sm_90a -m 64 "



//--------------------- .note.nv.cuinfo           --------------------------
	.section	.note.nv.cuinfo,"",@"SHT_NOTE"
	.sectionflags	@"SHF_NOTE_NV_CUINFO"
        /*0018*/ 	.short	0x0002
        /*001a*/ 	.short	0x005a
        /*001c*/ 	.short	0x0082
	.zero		2


//--------------------- .nv.info                  --------------------------
	.section	.nv.info,"",@"SHT_CUDA_INFO"
	.align	4


	//----- nvinfo : EIATTR_REGCOUNT
	.align		4
        /*0000*/ 	.byte	0x04, 0x2f
        /*0002*/ 	.short	(.L_15 - .L_14)
	.align		4
.L_14:
        /*0004*/ 	.word	index@(_ZN7cutlass13device_kernelINS_4gemm6kernel13GemmUniversalIN4cute5tupleIJiiiiEEENS1_10collective13CollectiveMmaINS1_34MainloopSm90TmaGmmaWarpSpecializedILi5ENS5_IJNS4_1CILi2EEENSA_ILi1EEESC_EEENS1_35KernelTmaWarpSpecializedCooperativeEEENS5_IJNSA_ILi256EEENSA_ILi64EEESH_EEENS_6half_tENS5_IJlSC_lEEESJ_SK_NS4_8TiledMMAINS4_8MMA_AtomIJNS4_4SM904GMMA25MMA_64x64x16_F32F16F16_SSILNSO_5MajorE0ELSQ_0ELNSO_7ScaleInE1ELSR_1EEEEEENS4_6LayoutISD_NS5_IJSC_NSA_ILi0EEESV_EEEEENS5_IJNS4_10UnderscoreESY_SY_EEEEENS4_13SM90_TMA_LOADENS4_14ComposedLayoutINS4_7SwizzleILi3ELi4ELi3EEENS4_18smem_ptr_flag_bitsILi16EEENSU_INS5_IJNSA_ILi8EEESH_EEENS5_IJSH_SC_EEEEEEEvNS4_8identityENS4_23SM90_TMA_LOAD_MULTICASTES1B_vS1C_EENS_8epilogue10collective6detail29Sm90TmaWarpSpecializedAdapterINS1G_15DefaultEpilogueISJ_SK_SK_NS1F_6thread17LinearCombinationISJ_Li1EffLNS1K_9ScaleType4KindE0ELNS_15FloatRoundStyleE2ESJ_EENS1_15EpilogueDefaultEEEEEvvEEEEvNT_6ParamsE)
        /*0008*/ 	.word	0x000000a8


	//----- nvinfo : EIATTR_FRAME_SIZE
	.align		4
.L_15:
        /*000c*/ 	.byte	0x04, 0x11
        /*000e*/ 	.short	(.L_17 - .L_16)
	.align		4
.L_16:
        /*0010*/ 	.word	index@(_ZN7cutlass13device_kernelINS_4gemm6kernel13GemmUniversalIN4cute5tupleIJiiiiEEENS1_10collective13CollectiveMmaINS1_34MainloopSm90TmaGmmaWarpSpecializedILi5ENS5_IJNS4_1CILi2EEENSA_ILi1EEESC_EEENS1_35KernelTmaWarpSpecializedCooperativeEEENS5_IJNSA_ILi256EEENSA_ILi64EEESH_EEENS_6half_tENS5_IJlSC_lEEESJ_SK_NS4_8TiledMMAINS4_8MMA_AtomIJNS4_4SM904GMMA25MMA_64x64x16_F32F16F16_SSILNSO_5MajorE0ELSQ_0ELNSO_7ScaleInE1ELSR_1EEEEEENS4_6LayoutISD_NS5_IJSC_NSA_ILi0EEESV_EEEEENS5_IJNS4_10UnderscoreESY_SY_EEEEENS4_13SM90_TMA_LOADENS4_14ComposedLayoutINS4_7SwizzleILi3ELi4ELi3EEENS4_18smem_ptr_flag_bitsILi16EEENSU_INS5_IJNSA_ILi8EEESH_EEENS5_IJSH_SC_EEEEEEEvNS4_8identityENS4_23SM90_TMA_LOAD_MULTICASTES1B_vS1C_EENS_8epilogue10collective6detail29Sm90TmaWarpSpecializedAdapterINS1G_15DefaultEpilogueISJ_SK_SK_NS1F_6thread17LinearCombinationISJ_Li1EffLNS1K_9ScaleType4KindE0ELNS_15FloatRoundStyleE2ESJ_EENS1_15EpilogueDefaultEEEEEvvEEEEvNT_6ParamsE)
        /*0014*/ 	.word	0x00000000


	//----- nvinfo : EIATTR_MIN_STACK_SIZE
	.align		4
.L_17:
        /*0018*/ 	.byte	0x04, 0x12
        /*001a*/ 	.short	(.L_19 - .L_18)
	.align		4
.L_18:
        /*001c*/ 	.word	index@(_ZN7cutlass13device_kernelINS_4gemm6kernel13GemmUniversalIN4cute5tupleIJiiiiEEENS1_10collective13CollectiveMmaINS1_34MainloopSm90TmaGmmaWarpSpecializedILi5ENS5_IJNS4_1CILi2EEENSA_ILi1EEESC_EEENS1_35KernelTmaWarpSpecializedCooperativeEEENS5_IJNSA_ILi256EEENSA_ILi64EEESH_EEENS_6half_tENS5_IJlSC_lEEESJ_SK_NS4_8TiledMMAINS4_8MMA_AtomIJNS4_4SM904GMMA25MMA_64x64x16_F32F16F16_SSILNSO_5MajorE0ELSQ_0ELNSO_7ScaleInE1ELSR_1EEEEEENS4_6LayoutISD_NS5_IJSC_NSA_ILi0EEESV_EEEEENS5_IJNS4_10UnderscoreESY_SY_EEEEENS4_13SM90_TMA_LOADENS4_14ComposedLayoutINS4_7SwizzleILi3ELi4ELi3EEENS4_18smem_ptr_flag_bitsILi16EEENSU_INS5_IJNSA_ILi8EEESH_EEENS5_IJSH_SC_EEEEEEEvNS4_8identityENS4_23SM90_TMA_LOAD_MULTICASTES1B_vS1C_EENS_8epilogue10collective6detail29Sm90TmaWarpSpecializedAdapterINS1G_15DefaultEpilogueISJ_SK_SK_NS1F_6thread17LinearCombinationISJ_Li1EffLNS1K_9ScaleType4KindE0ELNS_15FloatRoundStyleE2ESJ_EENS1_15EpilogueDefaultEEEEEvvEEEEvNT_6ParamsE)
        /*0020*/ 	.word	0x00000000
.L_19:


//--------------------- .nv.compat                --------------------------
	.section	.nv.compat,"",@"SHT_CUDA_COMPAT_INFO"
	.align	4
        /*0000*/ 	.byte	0x02, 0x09, 0x01, 0x00, 0x02, 0x02, 0x04, 0x00, 0x02, 0x05, 0x05, 0x00, 0x03, 0x07, 0x01, 0x01
        /*0010*/ 	.byte	0x02, 0x03, 0x01, 0x00, 0x02, 0x06, 0x01, 0x00, 0x04, 0x0b, 0x08, 0x00, 0x00, 0x00, 0x00, 0x00
        /*0020*/ 	.byte	0x00, 0x00, 0x00, 0x00


//--------------------- .nv.info._ZN7cutlass13device_kernelINS_4gemm6kernel13GemmUniversalIN4cute5tupleIJiiiiEEENS1_10collective13CollectiveMmaINS1_34MainloopSm90TmaGmmaWarpSpecializedILi5ENS5_IJNS4_1CILi2EEENSA_ILi1EEESC_EEENS1_35KernelTmaWarpSpecializedCooperativeEEENS5_IJNSA_ILi256EEENSA_ILi64EEESH_EEENS_6half_tENS5_IJlSC_lEEESJ_SK_NS4_8TiledMMAINS4_8MMA_AtomIJNS4_4SM904GMMA25MMA_64x64x16_F32F16F16_SSILNSO_5MajorE0ELSQ_0ELNSO_7ScaleInE1ELSR_1EEEEEENS4_6LayoutISD_NS5_IJSC_NSA_ILi0EEESV_EEEEENS5_IJNS4_10UnderscoreESY_SY_EEEEENS4_13SM90_TMA_LOADENS4_14ComposedLayoutINS4_7SwizzleILi3ELi4ELi3EEENS4_18smem_ptr_flag_bitsILi16EEENSU_INS5_IJNSA_ILi8EEESH_EEENS5_IJSH_SC_EEEEEEEvNS4_8identityENS4_23SM90_TMA_LOAD_MULTICASTES1B_vS1C_EENS_8epilogue10collective6detail29Sm90TmaWarpSpecializedAdapterINS1G_15DefaultEpilogueISJ_SK_SK_NS1F_6thread17LinearCombinationISJ_Li1EffLNS1K_9ScaleType4KindE0ELNS_15FloatRoundStyleE2ESJ_EENS1_15EpilogueDefaultEEEEEvvEEEEvNT_6ParamsE --------------------------
	.section	.nv.info._ZN7cutlass13device_kernelINS_4gemm6kernel13GemmUniversalIN4cute5tupleIJiiiiEEENS1_10collective13CollectiveMmaINS1_34MainloopSm90TmaGmmaWarpSpecializedILi5ENS5_IJNS4_1CILi2EEENSA_ILi1EEESC_EEENS1_35KernelTmaWarpSpecializedCooperativeEEENS5_IJNSA_ILi256EEENSA_ILi64EEESH_EEENS_6half_tENS5_IJlSC_lEEESJ_SK_NS4_8TiledMMAINS4_8MMA_AtomIJNS4_4SM904GMMA25MMA_64x64x16_F32F16F16_SSILNSO_5MajorE0ELSQ_0ELNSO_7ScaleInE1ELSR_1EEEEEENS4_6LayoutISD_NS5_IJSC_NSA_ILi0EEESV_EEEEENS5_IJNS4_10UnderscoreESY_SY_EEEEENS4_13SM90_TMA_LOADENS4_14ComposedLayoutINS4_7SwizzleILi3ELi4ELi3EEENS4_18smem_ptr_flag_bitsILi16EEENSU_INS5_IJNSA_ILi8EEESH_EEENS5_IJSH_SC_EEEEEEEvNS4_8identityENS4_23SM90_TMA_LOAD_MULTICASTES1B_vS1C_EENS_8epilogue10collective6detail29Sm90TmaWarpSpecializedAdapterINS1G_15DefaultEpilogueISJ_SK_SK_NS1F_6thread17LinearCombinationISJ_Li1EffLNS1K_9ScaleType4KindE0ELNS_15FloatRoundStyleE2ESJ_EENS1_15EpilogueDefaultEEEEEvvEEEEvNT_6ParamsE,"",@"SHT_CUDA_INFO"
	.sectionflags	@""
	.align	4


	//----- nvinfo : EIATTR_CUDA_API_VERSION
	.align		4
        /*0000*/ 	.byte	0x04, 0x37
        /*0002*/ 	.short	(.L_21 - .L_20)
.L_20:
        /*0004*/ 	.word	0x00000082


	//----- nvinfo : EIATTR_KPARAM_INFO
	.align		4
.L_21:
        /*0008*/ 	.byte	0x04, 0x17
        /*000a*/ 	.short	(.L_23 - .L_22)
.L_22:
        /*000c*/ 	.word	0x00000000
        /*0010*/ 	.short	0x0000
        /*0012*/ 	.short	0x0070
        /*0014*/ 	.byte	0x00, 0xf0, 0x01, 0x10


	//----- nvinfo : EIATTR_SPARSE_MMA_MASK
	.align		4
.L_23:
        /*0018*/ 	.byte	0x03, 0x50
        /*001a*/ 	.short	0x0000


	//----- nvinfo : EIATTR_MAXREG_COUNT
	.align		4
        /*001c*/ 	.byte	0x03, 0x1b
        /*001e*/ 	.short	0x00a8


	//----- nvinfo : EIATTR_NUM_BARRIERS
	.align		4
        /*0020*/ 	.byte	0x02, 0x4c
        /*0022*/ 	.byte	0x01
	.zero		1


	//----- nvinfo : EIATTR_EXTERNS
	.align		4
        /*0024*/ 	.byte	0x04, 0x0f
        /*0026*/ 	.short	(.L_25 - .L_24)


	//   ....[0]....
	.align		4
.L_24:
        /*0028*/ 	.word	index@(__assertfail)


	//----- nvinfo : EIATTR_MERCURY_ISA_VERSION
	.align		4
.L_25:
        /*002c*/ 	.byte	0x03, 0x5f
        /*002e*/ 	.short	0x0101


	//----- nvinfo : EIATTR_INT_WARP_WIDE_INSTR_OFFSETS
	.align		4
        /*0030*/ 	.byte	0x04, 0x31
        /*0032*/ 	.short	(.L_27 - .L_26)


	//   ....[0]....
.L_26:
        /*0034*/ 	.word	0x000004a0


	//   ....[1]....
        /*0038*/ 	.word	0x000004d0


	//   ....[2]....
        /*003c*/ 	.word	0x00000690


	//----- nvinfo : EIATTR_COOP_GROUP_MASK_REGIDS
	.align		4
.L_27:
        /*0040*/ 	.byte	0x04, 0x29
        /*0042*/ 	.short	(.L_29 - .L_28)


	//   ....[0]....
.L_28:
        /*0044*/ 	.word	0xffffffff


	//   ....[1]....
        /*0048*/ 	.word	0xffffffff


	//   ....[2]....
        /*004c*/ 	.word	0xffffffff


	//   ....[3]....
        /*0050*/ 	.word	0xffffffff


	//   ....[4]....
        /*0054*/ 	.word	0xffffffff


	//   ....[5]....
        /*0058*/ 	.word	0xffffffff


	//----- nvinfo : EIATTR_COOP_GROUP_INSTR_OFFSETS
	.align		4
.L_29:
        /*005c*/ 	.byte	0x04, 0x28
        /*005e*/ 	.short	(.L_31 - .L_30)


	//   ....[0]....
.L_30:
        /*0060*/ 	.word	0x00000060


	//   ....[1]....
        /*0064*/ 	.word	0x00000070


	//   ....[2]....
        /*0068*/ 	.word	0x00000130


	//   ....[3]....
        /*006c*/ 	.word	0x000002f0


	//   ....[4]....
        /*0070*/ 	.word	0x00000810


	//   ....[5]....
        /*0074*/ 	.word	0x00001260


	//----- nvinfo : EIATTR_REG_RECONFIG
	.align		4
.L_31:
        /*0078*/ 	.byte	0x01, 0x54
	.zero		2


	//----- nvinfo : EIATTR_SYSCALL_OFFSETS
	.align		4
        /*007c*/ 	.byte	0x04, 0x46
        /*007e*/ 	.short	(.L_33 - .L_32)


	//   ....[0]....
.L_32:
        /*0080*/ 	.word	0x00001420


	//----- nvinfo : EIATTR_MBARRIER_INSTR_OFFSETS
	.align		4
.L_33:
        /*0084*/ 	.byte	0x04, 0x39
        /*0086*/ 	.short	(.L_35 - .L_34)


	//   ....[0]....
.L_34:
        /*0088*/ 	.word	0x00000230
        /*008c*/ 	.word	0x000000ff
        /*0090*/ 	.word	0x00000000
        /*0094*/ 	.short	0x0100
        /*0096*/ 	.byte	0x08
	.zero		1


	//   ....[1]....
        /*0098*/ 	.word	0x00000240
        /*009c*/ 	.word	0x000000ff
        /*00a0*/ 	.word	0x00000028
        /*00a4*/ 	.short	0x0100
        /*00a6*/ 	.byte	0x08
	.zero		1


	//   ....[2]....
        /*00a8*/ 	.word	0x00000250
        /*00ac*/ 	.word	0x000000ff
        /*00b0*/ 	.word	0x00000008
        /*00b4*/ 	.short	0x0100
        /*00b6*/ 	.byte	0x08
	.zero		1


	//   ....[3]....
        /*00b8*/ 	.word	0x00000260
        /*00bc*/ 	.word	0x000000ff
        /*00c0*/ 	.word	0x00000030
        /*00c4*/ 	.short	0x0100
        /*00c6*/ 	.byte	0x08
	.zero		1


	//   ....[4]....
        /*00c8*/ 	.word	0x00000270
        /*00cc*/ 	.word	0x000000ff
        /*00d0*/ 	.word	0x00000010
        /*00d4*/ 	.short	0x0100
        /*00d6*/ 	.byte	0x08
	.zero		1


	//   ....[5]....
        /*00d8*/ 	.word	0x00000280
        /*00dc*/ 	.word	0x000000ff
        /*00e0*/ 	.word	0x00000038
        /*00e4*/ 	.short	0x0100
        /*00e6*/ 	.byte	0x08
	.zero		1


	//   ....[6]....
        /*00e8*/ 	.word	0x00000290
        /*00ec*/ 	.word	0x000000ff
        /*00f0*/ 	.word	0x00000018
        /*00f4*/ 	.short	0x0100
        /*00f6*/ 	.byte	0x08
	.zero		1


	//   ....[7]....
        /*00f8*/ 	.word	0x000002a0
        /*00fc*/ 	.word	0x000000ff
        /*0100*/ 	.word	0x00000040
        /*0104*/ 	.short	0x0100
        /*0106*/ 	.byte	0x08
	.zero		1


	//   ....[8]....
        /*0108*/ 	.word	0x000002b0
        /*010c*/ 	.word	0x000000ff
        /*0110*/ 	.word	0x00000020
        /*0114*/ 	.short	0x0100
        /*0116*/ 	.byte	0x08
	.zero		1


	//   ....[9]....
        /*0118*/ 	.word	0x000002c0
        /*011c*/ 	.word	0x000000ff
        /*0120*/ 	.word	0x00000048
        /*0124*/ 	.short	0x0100
        /*0126*/ 	.byte	0x08
	.zero		1


	//   ....[10]....
        /*0128*/ 	.word	0x00000710
        /*012c*/ 	.word	0x000000ff
        /*0130*/ 	.word	0x00000060
        /*0134*/ 	.short	0x0100
        /*0136*/ 	.byte	0x06
	.zero		1


	//   ....[11]....
        /*0138*/ 	.word	0x000007a0
        /*013c*/ 	.word	0x000000ff
        /*0140*/ 	.word	0x00000068
        /*0144*/ 	.short	0x0100
        /*0146*/ 	.byte	0x06
	.zero		1


	//   ....[12]....
        /*0148*/ 	.word	0x000014e0
        /*014c*/ 	.word	0x00000003
        /*0150*/ 	.word	0x00000000
        /*0154*/ 	.short	0x010a
        /*0156*/ 	.byte	0x3f
	.zero		1


	//   ....[13]....
        /*0158*/ 	.word	0x00001520
        /*015c*/ 	.word	0x00000003
        /*0160*/ 	.word	0x00000000
        /*0164*/ 	.short	0x010a
        /*0166*/ 	.byte	0x3f
	.zero		1


	//   ....[14]....
        /*0168*/ 	.word	0x00001a70
        /*016c*/ 	.word	0x00000005
        /*0170*/ 	.word	0x00000000
        /*0174*/ 	.short	0x010a
        /*0176*/ 	.byte	0x3f
	.zero		1


	//   ....[15]....
        /*0178*/ 	.word	0x00001ab0
        /*017c*/ 	.word	0x00000005
        /*0180*/ 	.word	0x00000000
        /*0184*/ 	.short	0x010a
        /*0186*/ 	.byte	0x3f
	.zero		1


	//   ....[16]....
        /*0188*/ 	.word	0x00001e90
        /*018c*/ 	.word	0x00000005
        /*0190*/ 	.word	0x00000000
        /*0194*/ 	.short	0x0101
        /*0196*/ 	.byte	0x3f
	.zero		1


	//   ....[17]....
        /*0198*/ 	.word	0x000020b0
        /*019c*/ 	.word	0x00000003
        /*01a0*/ 	.word	0x00000000
        /*01a4*/ 	.short	0x0101
        /*01a6*/ 	.byte	0x3f
	.zero		1


	//   ....[18]....
        /*01a8*/ 	.word	0x00008110
        /*01ac*/ 	.word	0x00000017
        /*01b0*/ 	.word	0x00000028
        /*01b4*/ 	.short	0x010a
        /*01b6*/ 	.byte	0x3f
	.zero		1


	//   ....[19]....
        /*01b8*/ 	.word	0x00008480
        /*01bc*/ 	.word	0x00000003
        /*01c0*/ 	.word	0x00000068
        /*01c4*/ 	.short	0x0101
        /*01c6*/ 	.byte	0x3f
	.zero		1


	//   ....[20]....
        /*01c8*/ 	.word	0x00008be0
        /*01cc*/ 	.word	0x00000007
        /*01d0*/ 	.word	0x00000000
        /*01d4*/ 	.short	0x010a
        /*01d6*/ 	.byte	0x3f
	.zero		1


	//   ....[21]....
        /*01d8*/ 	.word	0x00008c60
        /*01dc*/ 	.word	0x00000008
        /*01e0*/ 	.word	0x00000000
        /*01e4*/ 	.short	0x010a
        /*01e6*/ 	.byte	0x3f
	.zero		1


	//   ....[22]....
        /*01e8*/ 	.word	0x00008cf0
        /*01ec*/ 	.word	0x00000009
        /*01f0*/ 	.word	0x00000000
        /*01f4*/ 	.short	0x010a
        /*01f6*/ 	.byte	0x3f
	.zero		1


	//   ....[23]....
        /*01f8*/ 	.word	0x00008d80
        /*01fc*/ 	.word	0x00000006
        /*0200*/ 	.word	0x00000000
        /*0204*/ 	.short	0x010a
        /*0206*/ 	.byte	0x3f
	.zero		1


	//   ....[24]....
        /*0208*/ 	.word	0x00008e10
        /*020c*/ 	.word	0x00000003
        /*0210*/ 	.word	0x00000000
        /*0214*/ 	.short	0x010a
        /*0216*/ 	.byte	0x3f
	.zero		1


	//   ....[25]....
        /*0218*/ 	.word	0x00008e70
        /*021c*/ 	.word	0x00000003
        /*0220*/ 	.word	0x00000000
        /*0224*/ 	.short	0x010a
        /*0226*/ 	.byte	0x3f
	.zero		1


	//   ....[26]....
        /*0228*/ 	.word	0x00008ec0
        /*022c*/ 	.word	0x00000005
        /*0230*/ 	.word	0x00000000
        /*0234*/ 	.short	0x010a
        /*0236*/ 	.byte	0x3f
	.zero		1


	//   ....[27]....
        /*0238*/ 	.word	0x00008f90
        /*023c*/ 	.word	0x00000017
        /*0240*/ 	.word	0x00000028
        /*0244*/ 	.short	0x010a
        /*0246*/ 	.byte	0x3f
	.zero		1


	//   ....[28]....
        /*0248*/ 	.word	0x00009060
        /*024c*/ 	.word	0x00000007
        /*0250*/ 	.word	0x00000000
        /*0254*/ 	.short	0x010a
        /*0256*/ 	.byte	0x3f
	.zero		1


	//   ....[29]....
        /*0258*/ 	.word	0x000090b0
        /*025c*/ 	.word	0x00000008
        /*0260*/ 	.word	0x00000000
        /*0264*/ 	.short	0x010a
        /*0266*/ 	.byte	0x3f
	.zero		1


	//   ....[30]....
        /*0268*/ 	.word	0x00009100
        /*026c*/ 	.word	0x00000009
        /*0270*/ 	.word	0x00000000
        /*0274*/ 	.short	0x010a
        /*0276*/ 	.byte	0x3f
	.zero		1


	//   ....[31]....
        /*0278*/ 	.word	0x00009150
        /*027c*/ 	.word	0x00000006
        /*0280*/ 	.word	0x00000000
        /*0284*/ 	.short	0x010a
        /*0286*/ 	.byte	0x3f
	.zero		1


	//----- nvinfo : EIATTR_NUM_MBARRIERS
	.align		4
.L_35:
        /*0288*/ 	.byte	0x03, 0x38
        /*028a*/ 	.short	0x000c


	//----- nvinfo : EIATTR_EXIT_INSTR_OFFSETS
	.align		4
        /*028c*/ 	.byte	0x04, 0x1c
        /*028e*/ 	.short	(.L_37 - .L_36)


	//   ....[0]....
.L_36:
        /*0290*/ 	.word	0x00000980


	//   ....[1]....
        /*0294*/ 	.word	0x00001190


	//   ....[2]....
        /*0298*/ 	.word	0x00007820


	//   ....[3]....
        /*029c*/ 	.word	0x00007d80


	//   ....[4]....
        /*02a0*/ 	.word	0x00008e60


	//----- nvinfo : EIATTR_MAX_THREADS
	.align		4
.L_37:
        /*02a4*/ 	.byte	0x04, 0x05
        /*02a6*/ 	.short	(.L_39 - .L_38)
.L_38:
        /*02a8*/ 	.word	0x00000180
        /*02ac*/ 	.word	0x00000001
        /*02b0*/ 	.word	0x00000001


	//----- nvinfo : EIATTR_CRS_STACK_SIZE
	.align		4
.L_39:
        /*02b4*/ 	.byte	0x04, 0x1e
        /*02b6*/ 	.short	(.L_41 - .L_40)
.L_40:
        /*02b8*/ 	.word	0x00000000


	//----- nvinfo : EIATTR_CBANK_PARAM_SIZE
	.align		4
.L_41:
        /*02bc*/ 	.byte	0x03, 0x19
        /*02be*/ 	.short	0x0470


	//----- nvinfo : EIATTR_PARAM_CBANK
	.align		4
        /*02c0*/ 	.byte	0x04, 0x0a
        /*02c2*/ 	.short	(.L_43 - .L_42)
	.align		4
.L_42:
        /*02c4*/ 	.word	index@(.nv.constant0._ZN7cutlass13device_kernelINS_4gemm6kernel13GemmUniversalIN4cute5tupleIJiiiiEEENS1_10collective13CollectiveMmaINS1_34MainloopSm90TmaGmmaWarpSpecializedILi5ENS5_IJNS4_1CILi2EEENSA_ILi1EEESC_EEENS1_35KernelTmaWarpSpecializedCooperativeEEENS5_IJNSA_ILi256EEENSA_ILi64EEESH_EEENS_6half_tENS5_IJlSC_lEEESJ_SK_NS4_8TiledMMAINS4_8MMA_AtomIJNS4_4SM904GMMA25MMA_64x64x16_F32F16F16_SSILNSO_5MajorE0ELSQ_0ELNSO_7ScaleInE1ELSR_1EEEEEENS4_6LayoutISD_NS5_IJSC_NSA_ILi0EEESV_EEEEENS5_IJNS4_10UnderscoreESY_SY_EEEEENS4_13SM90_TMA_LOADENS4_14ComposedLayoutINS4_7SwizzleILi3ELi4ELi3EEENS4_18smem_ptr_flag_bitsILi16EEENSU_INS5_IJNSA_ILi8EEESH_EEENS5_IJSH_SC_EEEEEEEvNS4_8identityENS4_23SM90_TMA_LOAD_MULTICASTES1B_vS1C_EENS_8epilogue10collective6detail29Sm90TmaWarpSpecializedAdapterINS1G_15DefaultEpilogueISJ_SK_SK_NS1F_6thread17LinearCombinationISJ_Li1EffLNS1K_9ScaleType4KindE0ELNS_15FloatRoundStyleE2ESJ_EENS1_15EpilogueDefaultEEEEEvvEEEEvNT_6ParamsE)
        /*02c8*/ 	.short	0x0210
        /*02ca*/ 	.short	0x0470


	//----- nvinfo : EIATTR_SW_WAR
	.align		4
.L_43:
        /*02cc*/ 	.byte	0x04, 0x36
        /*02ce*/ 	.short	(.L_45 - .L_44)
.L_44:
        /*02d0*/ 	.word	0x00000008
.L_45:


//--------------------- .nv.callgraph             --------------------------
	.section	.nv.callgraph,"",@"SHT_CUDA_CALLGRAPH"
	.align	4
	.sectionentsize	8
	.align		4
        /*0000*/ 	.word	0x00000000
	.align		4
        /*0004*/ 	.word	0xffffffff
	.align		4
        /*0008*/ 	.word	index@(_ZN7cutlass13device_kernelINS_4gemm6kernel13GemmUniversalIN4cute5tupleIJiiiiEEENS1_10collective13CollectiveMmaINS1_34MainloopSm90TmaGmmaWarpSpecializedILi5ENS5_IJNS4_1CILi2EEENSA_ILi1EEESC_EEENS1_35KernelTmaWarpSpecializedCooperativeEEENS5_IJNSA_ILi256EEENSA_ILi64EEESH_EEENS_6half_tENS5_IJlSC_lEEESJ_SK_NS4_8TiledMMAINS4_8MMA_AtomIJNS4_4SM904GMMA25MMA_64x64x16_F32F16F16_SSILNSO_5MajorE0ELSQ_0ELNSO_7ScaleInE1ELSR_1EEEEEENS4_6LayoutISD_NS5_IJSC_NSA_ILi0EEESV_EEEEENS5_IJNS4_10UnderscoreESY_SY_EEEEENS4_13SM90_TMA_LOADENS4_14ComposedLayoutINS4_7SwizzleILi3ELi4ELi3EEENS4_18smem_ptr_flag_bitsILi16EEENSU_INS5_IJNSA_ILi8EEESH_EEENS5_IJSH_SC_EEEEEEEvNS4_8identityENS4_23SM90_TMA_LOAD_MULTICASTES1B_vS1C_EENS_8epilogue10collective6detail29Sm90TmaWarpSpecializedAdapterINS1G_15DefaultEpilogueISJ_SK_SK_NS1F_6thread17LinearCombinationISJ_Li1EffLNS1K_9ScaleType4KindE0ELNS_15FloatRoundStyleE2ESJ_EENS1_15EpilogueDefaultEEEEEvvEEEEvNT_6ParamsE)
	.align		4
        /*000c*/ 	.word	index@(__assertfail)
	.align		4
        /*0010*/ 	.word	0x00000000
	.align		4
        /*0014*/ 	.word	0xfffffffe
	.align		4
        /*0018*/ 	.word	0x00000000
	.align		4
        /*001c*/ 	.word	0xfffffffd
	.align		4
        /*0020*/ 	.word	0x00000000
	.align		4
        /*0024*/ 	.word	0xfffffffc


//--------------------- .nv.constant4             --------------------------
	.section	.nv.constant4,"a",@progbits
	.align	8
	.align		8
.nv.constant4:
        /*0000*/ 	.dword	__assertfail
	.align		8
        /*0008*/ 	.dword	__unnamed_1
	.align		8
        /*0010*/ 	.dword	_ZN40_INTERNAL_3f0d2569_4_k_cu_a59d79e5_328544cuda3std3__45__cpo5beginE
	.align		8
        /*0018*/ 	.dword	_ZN40_INTERNAL_3f0d2569_4_k_cu_a59d79e5_328544cuda3std3__45__cpo3endE
	.align		8
        /*0020*/ 	.dword	_ZN40_INTERNAL_3f0d2569_4_k_cu_a59d79e5_328544cuda3std3__45__cpo6cbeginE
	.align		8
        /*0028*/ 	.dword	_ZN40_INTERNAL_3f0d2569_4_k_cu_a59d79e5_328544cuda3std3__45__cpo4cendE
	.align		8
        /*0030*/ 	.dword	_ZN40_INTERNAL_3f0d2569_4_k_cu_a59d79e5_328544cuda3std3__442_GLOBAL__N__3f0d2569_4_k_cu_a59d79e5_328546ignoreE
	.align		8
        /*0038*/ 	.dword	_ZN40_INTERNAL_3f0d2569_4_k_cu_a59d79e5_328544cuda3std3__419piecewise_constructE
	.align		8
        /*0040*/ 	.dword	_ZN40_INTERNAL_3f0d2569_4_k_cu_a59d79e5_328544cuda3std3__48in_placeE
	.align		8
        /*0048*/ 	.dword	_ZN40_INTERNAL_3f0d2569_4_k_cu_a59d79e5_328544cuda3std6ranges3__45__cpo4swapE
	.align		8
        /*0050*/ 	.dword	_ZN40_INTERNAL_3f0d2569_4_k_cu_a59d79e5_328544cuda3std6ranges3__45__cpo9iter_moveE
	.align		8
        /*0058*/ 	.dword	_ZN40_INTERNAL_3f0d2569_4_k_cu_a59d79e5_328544cute7productE
	.align		8
        /*0060*/ 	.dword	_ZN40_INTERNAL_3f0d2569_4_k_cu_a59d79e5_328544cute1_E
	.align		8
        /*0068*/ 	.dword	$str$22
	.align		8
        /*0070*/ 	.dword	$str$23


//--------------------- .text._ZN7cutlass13device_kernelINS_4gemm6kernel13GemmUniversalIN4cute5tupleIJiiiiEEENS1_10collective13CollectiveMmaINS1_34MainloopSm90TmaGmmaWarpSpecializedILi5ENS5_IJNS4_1CILi2EEENSA_ILi1EEESC_EEENS1_35KernelTmaWarpSpecializedCooperativeEEENS5_IJNSA_ILi256EEENSA_ILi64EEESH_EEENS_6half_tENS5_IJlSC_lEEESJ_SK_NS4_8TiledMMAINS4_8MMA_AtomIJNS4_4SM904GMMA25MMA_64x64x16_F32F16F16_SSILNSO_5MajorE0ELSQ_0ELNSO_7ScaleInE1ELSR_1EEEEEENS4_6LayoutISD_NS5_IJSC_NSA_ILi0EEESV_EEEEENS5_IJNS4_10UnderscoreESY_SY_EEEEENS4_13SM90_TMA_LOADENS4_14ComposedLayoutINS4_7SwizzleILi3ELi4ELi3EEENS4_18smem_ptr_flag_bitsILi16EEENSU_INS5_IJNSA_ILi8EEESH_EEENS5_IJSH_SC_EEEEEEEvNS4_8identityENS4_23SM90_TMA_LOAD_MULTICASTES1B_vS1C_EENS_8epilogue10collective6detail29Sm90TmaWarpSpecializedAdapterINS1G_15DefaultEpilogueISJ_SK_SK_NS1F_6thread17LinearCombinationISJ_Li1EffLNS1K_9ScaleType4KindE0ELNS_15FloatRoundStyleE2ESJ_EENS1_15EpilogueDefaultEEEEEvvEEEEvNT_6ParamsE --------------------------
	.section	.text._ZN7cutlass13device_kernelINS_4gemm6kernel13GemmUniversalIN4cute5tupleIJiiiiEEENS1_10collective13CollectiveMmaINS1_34MainloopSm90TmaGmmaWarpSpecializedILi5ENS5_IJNS4_1CILi2EEENSA_ILi1EEESC_EEENS1_35KernelTmaWarpSpecializedCooperativeEEENS5_IJNSA_ILi256EEENSA_ILi64EEESH_EEENS_6half_tENS5_IJlSC_lEEESJ_SK_NS4_8TiledMMAINS4_8MMA_AtomIJNS4_4SM904GMMA25MMA_64x64x16_F32F16F16_SSILNSO_5MajorE0ELSQ_0ELNSO_7ScaleInE1ELSR_1EEEEEENS4_6LayoutISD_NS5_IJSC_NSA_ILi0EEESV_EEEEENS5_IJNS4_10UnderscoreESY_SY_EEEEENS4_13SM90_TMA_LOADENS4_14ComposedLayoutINS4_7SwizzleILi3ELi4ELi3EEENS4_18smem_ptr_flag_bitsILi16EEENSU_INS5_IJNSA_ILi8EEESH_EEENS5_IJSH_SC_EEEEEEEvNS4_8identityENS4_23SM90_TMA_LOAD_MULTICASTES1B_vS1C_EENS_8epilogue10collective6detail29Sm90TmaWarpSpecializedAdapterINS1G_15DefaultEpilogueISJ_SK_SK_NS1F_6thread17LinearCombinationISJ_Li1EffLNS1K_9ScaleType4KindE0ELNS_15FloatRoundStyleE2ESJ_EENS1_15EpilogueDefaultEEEEEvvEEEEvNT_6ParamsE,"ax",@progbits
	.align	128
.text._ZN7cutlass13device_kernelINS_4gemm6kernel13GemmUniversalIN4cute5tupleIJiiiiEEENS1_10collective13CollectiveMmaINS1_34MainloopSm90TmaGmmaWarpSpecializedILi5ENS5_IJNS4_1CILi2EEENSA_ILi1EEESC_EEENS1_35KernelTmaWarpSpecializedCooperativeEEENS5_IJNSA_ILi256EEENSA_ILi64EEESH_EEENS_6half_tENS5_IJlSC_lEEESJ_SK_NS4_8TiledMMAINS4_8MMA_AtomIJNS4_4SM904GMMA25MMA_64x64x16_F32F16F16_SSILNSO_5MajorE0ELSQ_0ELNSO_7ScaleInE1ELSR_1EEEEEENS4_6LayoutISD_NS5_IJSC_NSA_ILi0EEESV_EEEEENS5_IJNS4_10UnderscoreESY_SY_EEEEENS4_13SM90_TMA_LOADENS4_14ComposedLayoutINS4_7SwizzleILi3ELi4ELi3EEENS4_18smem_ptr_flag_bitsILi16EEENSU_INS5_IJNSA_ILi8EEESH_EEENS5_IJSH_SC_EEEEEEEvNS4_8identityENS4_23SM90_TMA_LOAD_MULTICASTES1B_vS1C_EENS_8epilogue10collective6detail29Sm90TmaWarpSpecializedAdapterINS1G_15DefaultEpilogueISJ_SK_SK_NS1F_6thread17LinearCombinationISJ_Li1EffLNS1K_9ScaleType4KindE0ELNS_15FloatRoundStyleE2ESJ_EENS1_15EpilogueDefaultEEEEEvvEEEEvNT_6ParamsE:
        .type           _ZN7cutlass13device_kernelINS_4gemm6kernel13GemmUniversalIN4cute5tupleIJiiiiEEENS1_10collective13CollectiveMmaINS1_34MainloopSm90TmaGmmaWarpSpecializedILi5ENS5_IJNS4_1CILi2EEENSA_ILi1EEESC_EEENS1_35KernelTmaWarpSpecializedCooperativeEEENS5_IJNSA_ILi256EEENSA_ILi64EEESH_EEENS_6half_tENS5_IJlSC_lEEESJ_SK_NS4_8TiledMMAINS4_8MMA_AtomIJNS4_4SM904GMMA25MMA_64x64x16_F32F16F16_SSILNSO_5MajorE0ELSQ_0ELNSO_7ScaleInE1ELSR_1EEEEEENS4_6LayoutISD_NS5_IJSC_NSA_ILi0EEESV_EEEEENS5_IJNS4_10UnderscoreESY_SY_EEEEENS4_13SM90_TMA_LOADENS4_14ComposedLayoutINS4_7SwizzleILi3ELi4ELi3EEENS4_18smem_ptr_flag_bitsILi16EEENSU_INS5_IJNSA_ILi8EEESH_EEENS5_IJSH_SC_EEEEEEEvNS4_8identityENS4_23SM90_TMA_LOAD_MULTICASTES1B_vS1C_EENS_8epilogue10collective6detail29Sm90TmaWarpSpecializedAdapterINS1G_15DefaultEpilogueISJ_SK_SK_NS1F_6thread17LinearCombinationISJ_Li1EffLNS1K_9ScaleType4KindE0ELNS_15FloatRoundStyleE2ESJ_EENS1_15EpilogueDefaultEEEEEvvEEEEvNT_6ParamsE,@function
        .size           _ZN7cutlass13device_kernelINS_4gemm6kernel13GemmUniversalIN4cute5tupleIJiiiiEEENS1_10collective13CollectiveMmaINS1_34MainloopSm90TmaGmmaWarpSpecializedILi5ENS5_IJNS4_1CILi2EEENSA_ILi1EEESC_EEENS1_35KernelTmaWarpSpecializedCooperativeEEENS5_IJNSA_ILi256EEENSA_ILi64EEESH_EEENS_6half_tENS5_IJlSC_lEEESJ_SK_NS4_8TiledMMAINS4_8MMA_AtomIJNS4_4SM904GMMA25MMA_64x64x16_F32F16F16_SSILNSO_5MajorE0ELSQ_0ELNSO_7ScaleInE1ELSR_1EEEEEENS4_6LayoutISD_NS5_IJSC_NSA_ILi0EEESV_EEEEENS5_IJNS4_10UnderscoreESY_SY_EEEEENS4_13SM90_TMA_LOADENS4_14ComposedLayoutINS4_7SwizzleILi3ELi4ELi3EEENS4_18smem_ptr_flag_bitsILi16EEENSU_INS5_IJNSA_ILi8EEESH_EEENS5_IJSH_SC_EEEEEEEvNS4_8identityENS4_23SM90_TMA_LOAD_MULTICASTES1B_vS1C_EENS_8epilogue10collective6detail29Sm90TmaWarpSpecializedAdapterINS1G_15DefaultEpilogueISJ_SK_SK_NS1F_6thread17LinearCombinationISJ_Li1EffLNS1K_9ScaleType4KindE0ELNS_15FloatRoundStyleE2ESJ_EENS1_15EpilogueDefaultEEEEEvvEEEEvNT_6ParamsE,(.L_x_199 - _ZN7cutlass13device_kernelINS_4gemm6kernel13GemmUniversalIN4cute5tupleIJiiiiEEENS1_10collective13CollectiveMmaINS1_34MainloopSm90TmaGmmaWarpSpecializedILi5ENS5_IJNS4_1CILi2EEENSA_ILi1EEESC_EEENS1_35KernelTmaWarpSpecializedCooperativeEEENS5_IJNSA_ILi256EEENSA_ILi64EEESH_EEENS_6half_tENS5_IJlSC_lEEESJ_SK_NS4_8TiledMMAINS4_8MMA_AtomIJNS4_4SM904GMMA25MMA_64x64x16_F32F16F16_SSILNSO_5MajorE0ELSQ_0ELNSO_7ScaleInE1ELSR_1EEEEEENS4_6LayoutISD_NS5_IJSC_NSA_ILi0EEESV_EEEEENS5_IJNS4_10UnderscoreESY_SY_EEEEENS4_13SM90_TMA_LOADENS4_14ComposedLayoutINS4_7SwizzleILi3ELi4ELi3EEENS4_18smem_ptr_flag_bitsILi16EEENSU_INS5_IJNSA_ILi8EEESH_EEENS5_IJSH_SC_EEEEEEEvNS4_8identityENS4_23SM90_TMA_LOAD_MULTICASTES1B_vS1C_EENS_8epilogue10collective6detail29Sm90TmaWarpSpecializedAdapterINS1G_15DefaultEpilogueISJ_SK_SK_NS1F_6thread17LinearCombinationISJ_Li1EffLNS1K_9ScaleType4KindE0ELNS_15FloatRoundStyleE2ESJ_EENS1_15EpilogueDefaultEEEEEvvEEEEvNT_6ParamsE)
        .other          _ZN7cutlass13device_kernelINS_4gemm6kernel13GemmUniversalIN4cute5tupleIJiiiiEEENS1_10collective13CollectiveMmaINS1_34MainloopSm90TmaGmmaWarpSpecializedILi5ENS5_IJNS4_1CILi2EEENSA_ILi1EEESC_EEENS1_35KernelTmaWarpSpecializedCooperativeEEENS5_IJNSA_ILi256EEENSA_ILi64EEESH_EEENS_6half_tENS5_IJlSC_lEEESJ_SK_NS4_8TiledMMAINS4_8MMA_AtomIJNS4_4SM904GMMA25MMA_64x64x16_F32F16F16_SSILNSO_5MajorE0ELSQ_0ELNSO_7ScaleInE1ELSR_1EEEEEENS4_6LayoutISD_NS5_IJSC_NSA_ILi0EEESV_EEEEENS5_IJNS4_10UnderscoreESY_SY_EEEEENS4_13SM90_TMA_LOADENS4_14ComposedLayoutINS4_7SwizzleILi3ELi4ELi3EEENS4_18smem_ptr_flag_bitsILi16EEENSU_INS5_IJNSA_ILi8EEESH_EEENS5_IJSH_SC_EEEEEEEvNS4_8identityENS4_23SM90_TMA_LOAD_MULTICASTES1B_vS1C_EENS_8epilogue10collective6detail29Sm90TmaWarpSpecializedAdapterINS1G_15DefaultEpilogueISJ_SK_SK_NS1F_6thread17LinearCombinationISJ_Li1EffLNS1K_9ScaleType4KindE0ELNS_15FloatRoundStyleE2ESJ_EENS1_15EpilogueDefaultEEEEEvvEEEEvNT_6ParamsE,@"STO_CUDA_ENTRY STV_DEFAULT"
_ZN7cutlass13device_kernelINS_4gemm6kernel13GemmUniversalIN4cute5tupleIJiiiiEEENS1_10collective13CollectiveMmaINS1_34MainloopSm90TmaGmmaWarpSpecializedILi5ENS5_IJNS4_1CILi2EEENSA_ILi1EEESC_EEENS1_35KernelTmaWarpSpecializedCooperativeEEENS5_IJNSA_ILi256EEENSA_ILi64EEESH_EEENS_6half_tENS5_IJlSC_lEEESJ_SK_NS4_8TiledMMAINS4_8MMA_AtomIJNS4_4SM904GMMA25MMA_64x64x16_F32F16F16_SSILNSO_5MajorE0ELSQ_0ELNSO_7ScaleInE1ELSR_1EEEEEENS4_6LayoutISD_NS5_IJSC_NSA_ILi0EEESV_EEEEENS5_IJNS4_10UnderscoreESY_SY_EEEEENS4_13SM90_TMA_LOADENS4_14ComposedLayoutINS4_7SwizzleILi3ELi4ELi3EEENS4_18smem_ptr_flag_bitsILi16EEENSU_INS5_IJNSA_ILi8EEESH_EEENS5_IJSH_SC_EEEEEEEvNS4_8identityENS4_23SM90_TMA_LOAD_MULTICASTES1B_vS1C_EENS_8epilogue10collective6detail29Sm90TmaWarpSpecializedAdapterINS1G_15DefaultEpilogueISJ_SK_SK_NS1F_6thread17LinearCombinationISJ_Li1EffLNS1K_9ScaleType4KindE0ELNS_15FloatRoundStyleE2ESJ_EENS1_15EpilogueDefaultEEEEEvvEEEEvNT_6ParamsE:
[----:B------:R-:W0:Y:S01]  /*0000*/  LDC R1, c[0x0][0x28] ;  /* 0x00000a00ff017b82 */ /* 0x000e220000000800 */
[----:B------:R-:W1:Y:S01]  /*0010*/  S2R R18, SR_TID.X ;  /* 0x0000000000127919 */ /* 0x000e620000002100 */
[----:B------:R-:W-:Y:S01]  /*0020*/  ELECT P0, URZ, PT ;  /* 0x00000000003f782f */ /* 0x000fe20003800000 */
[----:B------:R-:W-:Y:S01]  /*0030*/  BSSY B0, `(.L_x_0) ;  /* 0x000000f000007945 */ /* 0x000fe20003800000 */
[--C-:B-1----:R-:W-:Y:S02]  /*0040*/  SHF.R.U32.HI R0, RZ, 0x5, R18.reuse ;  /* 0x00000005ff007819 */ /* 0x102fe40000011612 */
[----:B------:R-:W-:-:S03]  /*0050*/  SHF.R.U32.HI R3, RZ, 0x7, R18 ;  /* 0x00000007ff037819 */ /* 0x000fc60000011612 */
[----:B------:R-:W1:Y:S04]  /*0060*/  SHFL.IDX PT, R2, R0, RZ, 0x1f ;  /* 0x00001fff00027589 */ /* 0x000e6800000e0000 */
[----:B------:R2:W3:Y:S01]  /*0070*/  SHFL.IDX PT, R5, R3, RZ, 0x1f ;  /* 0x00001fff03057589 */ /* 0x0004e200000e0000 */
[----:B-1----:R-:W-:-:S13]  /*0080*/  ISETP.NE.OR P0, PT, R2, RZ, !P0 ;  /* 0x000000ff0200720c */ /* 0x002fda0004705670 */
[----:B0-23--:R-:W-:Y:S05]  /*0090*/  @P0 BRA `(.L_x_1) ;  /* 0x0000000000200947 */ /* 0x00dfea0003800000 */
[----:B------:R-:W-:Y:S02]  /*00a0*/  ULDC.64 UR4, c[0x0][0x198] ;  /* 0x0000660000047ab9 */ /* 0x000fe40000000a00 */
[----:B------:R-:W-:Y:S02]  /*00b0*/  UIADD3 UR6, UP0, UR4, 0xf0, URZ ;  /* 0x000000f004067890 */ /* 0x000fe4000ff1e03f */
[----:B------:R-:W-:Y:S02]  /*00c0*/  UIADD3 UR4, UP1, UR4, 0x1f0, URZ ;  /* 0x000001f004047890 */ /* 0x000fe4000ff3e03f */
[----:B------:R-:W-:Y:S02]  /*00d0*/  UIADD3.X UR7, URZ, UR5, URZ, UP0, !UPT ;  /* 0x000000053f077290 */ /* 0x000fe400087fe43f */
[----:B------:R-:W-:-:S07]  /*00e0*/  UIADD3.X UR5, URZ, UR5, URZ, UP1, !UPT ;  /* 0x000000053f057290 */ /* 0x000fce0008ffe43f */
[----:B------:R0:W-:Y:S02]  /*00f0*/  UTMACCTL.PF [UR6] ;  /* 0x00000000060079b9 */ /* 0x0001e40008040000 */
[----:B------:R0:W-:Y:S02]  /*0100*/  UTMACCTL.PF [UR4] ;  /* 0x00000000040079b9 */ /* 0x0001e40008040000 */
[----:B0-----:R-:W-:Y:S01]  /*0110*/  NOP ;  /* 0x0000000000007918 */ /* 0x001fe20000000000 */
.L_x_1:
[----:B------:R-:W-:Y:S05]  /*0120*/  BSYNC B0 ;  /* 0x0000000000007941 */ /* 0x000fea0003800000 */
.L_x_0:
[----:B------:R-:W0:Y:S02]  /*0130*/  SHFL.IDX PT, R3, R0, RZ, 0x1f ;  /* 0x00001fff00037589 */ /* 0x000e2400000e0000 */
[----:B0-----:R-:W-:-:S13]  /*0140*/  ISETP.NE.AND P0, PT, R3, RZ, PT ;  /* 0x000000ff0300720c */ /* 0x001fda0003f05270 */
[----:B------:R-:W-:Y:S05]  /*0150*/  @P0 BRA `(.L_x_2) ;  /* 0x0000000000600947 */ /* 0x000fea0003800000 */
[----:B------:R-:W0:Y:S01]  /*0160*/  S2UR UR8, SR_CgaCtaId ;  /* 0x00000000000879c3 */ /* 0x000e220000008800 */
[----:B------:R-:W-:Y:S01]  /*0170*/  UMOV UR4, 0x400 ;  /* 0x0000040000047882 */ /* 0x000fe20000000000 */
[----:B------:R-:W-:Y:S01]  /*0180*/  UMOV UR5, 0x1 ;  /* 0x0000000100057882 */ /* 0x000fe20000000000 */
[----:B------:R-:W-:Y:S01]  /*0190*/  UMOV UR6, 0x4 ;  /* 0x0000000400067882 */ /* 0x000fe20000000000 */
[----:B------:R-:W-:Y:S01]  /*01a0*/  ELECT P0, URZ, PT ;  /* 0x00000000003f782f */ /* 0x000fe20003800000 */
[----:B------:R-:W-:-:S04]  /*01b0*/  UIADD3 UR6, -UR6, 0x100000, URZ ;  /* 0x0010000006067890 */ /* 0x000fc8000fffe13f */
[----:B------:R-:W-:Y:S02]  /*01c0*/  USHF.L.U32 UR7, UR6, 0xb, URZ ;  /* 0x0000000b06077899 */ /* 0x000fe4000800063f */
[----:B------:R-:W-:Y:S02]  /*01d0*/  USHF.L.U32 UR6, UR6, 0x1, URZ ;  /* 0x0000000106067899 */ /* 0x000fe4000800063f */
[----:B0-----:R-:W-:Y:S02]  /*01e0*/  ULEA UR8, UR8, UR4, 0x18 ;  /* 0x0000000408087291 */ /* 0x001fe4000f8ec03f */
[----:B------:R-:W-:-:S04]  /*01f0*/  UIADD3 UR4, -UR5, 0x100000, URZ ;  /* 0x0010000005047890 */ /* 0x000fc8000fffe13f */
[----:B------:R-:W-:Y:S02]  /*0200*/  USHF.L.U32 UR5, UR4, 0xb, URZ ;  /* 0x0000000b04057899 */ /* 0x000fe4000800063f */
[----:B------:R-:W-:Y:S01]  /*0210*/  USHF.L.U32 UR4, UR4, 0x1, URZ ;  /* 0x0000000104047899 */ /* 0x000fe2000800063f */
[----:B------:R-:W0:Y:S11]  /*0220*/  FENCE.VIEW.ASYNC.S ;  /* 0x00000000000073c6 */ /* 0x000e360000000000 */
[----:B0-----:R0:W1:Y:S01]  /*0230*/  SYNCS.EXCH.64 URZ, [UR8], UR4 ;  /* 0x00000004083f75b2 */ /* 0x0010620008000100 */
[----:B------:R0:W2:Y:S01]  /*0240*/  SYNCS.EXCH.64 URZ, [UR8+0x28], UR6 ;  /* 0x00002806083f75b2 */ /* 0x0000a20008000100 */
[----:B------:R0:W3:Y:S01]  /*0250*/  SYNCS.EXCH.64 URZ, [UR8+0x8], UR4 ;  /* 0x00000804083f75b2 */ /* 0x0000e20008000100 */
[----:B------:R0:W4:Y:S01]  /*0260*/  SYNCS.EXCH.64 URZ, [UR8+0x30], UR6 ;  /* 0x00003006083f75b2 */ /* 0x0001220008000100 */
[----:B------:R0:W0:Y:S01]  /*0270*/  SYNCS.EXCH.64 URZ, [UR8+0x10], UR4 ;  /* 0x00001004083f75b2 */ /* 0x0000220008000100 */
[----:B------:R0:W0:Y:S01]  /*0280*/  SYNCS.EXCH.64 URZ, [UR8+0x38], UR6 ;  /* 0x00003806083f75b2 */ /* 0x0000220008000100 */
[----:B------:R0:W0:Y:S01]  /*0290*/  SYNCS.EXCH.64 URZ, [UR8+0x18], UR4 ;  /* 0x00001804083f75b2 */ /* 0x0000220008000100 */
[----:B------:R0:W0:Y:S01]  /*02a0*/  SYNCS.EXCH.64 URZ, [UR8+0x40], UR6 ;  /* 0x00004006083f75b2 */ /* 0x0000220008000100 */
[----:B------:R0:W0:Y:S01]  /*02b0*/  SYNCS.EXCH.64 URZ, [UR8+0x20], UR4 ;  /* 0x00002004083f75b2 */ /* 0x0000220008000100 */
[----:B------:R0:W0:Y:S01]  /*02c0*/  SYNCS.EXCH.64 URZ, [UR8+0x48], UR6 ;  /* 0x00004806083f75b2 */ /* 0x0000220008000100 */
[----:B------:R-:W-:Y:S01]  /*02d0*/  NOP ;  /* 0x0000000000007918 */ /* 0x000fe20000000000 */
.L_x_2:
[----:B------:R-:W-:Y:S01]  /*02e0*/  SHF.R.S32.HI R7, RZ, 0x1f, R18 ;  /* 0x0000001fff077819 */ /* 0x000fe20000011412 */
[----:B------:R-:W5:Y:S01]  /*02f0*/  SHFL.IDX PT, R0, R0, RZ, 0x1f ;  /* 0x00001fff00007589 */ /* 0x000f6200000e0000 */
[----:B0-----:R-:W0:Y:S01]  /*0300*/  S2UR UR8, SR_CTAID.X ;  /* 0x00000000000879c3 */ /* 0x001e220000002500 */
[----:B------:R-:W-:Y:S02]  /*0310*/  ELECT P0, URZ, PT ;  /* 0x00000000003f782f */ /* 0x000fe40003800000 */
[----:B------:R-:W-:Y:S01]  /*0320*/  LEA.HI R7, R7, R18, RZ, 0x7 ;  /* 0x0000001207077211 */ /* 0x000fe200078f38ff */
[----:B------:R-:W1:Y:S01]  /*0330*/  S2R R4, SR_CTAID.Y ;  /* 0x0000000000047919 */ /* 0x000e620000002600 */
[----:B------:R-:W-:Y:S01]  /*0340*/  SHF.R.S32.HI R8, RZ, 0x1f, R3 ;  /* 0x0000001fff087819 */ /* 0x000fe20000011403 */
[----:B------:R-:W-:Y:S01]  /*0350*/  ULDC UR4, c[0x0][0x150] ;  /* 0x0000540000047ab9 */ /* 0x000fe20000000800 */
[----:B------:R-:W-:Y:S01]  /*0360*/  LOP3.LUT R7, R7, 0xffffff80, RZ, 0xc0, !PT ;  /* 0xffffff8007077812 */ /* 0x000fe200078ec0ff */
[----:B------:R-:W-:Y:S01]  /*0370*/  NOP ;  /* 0x0000000000007918 */ /* 0x000fe20000000000 */
[----:B------:R-:W-:Y:S01]  /*0380*/  LEA.HI R8, R8, R3, RZ, 0x2 ;  /* 0x0000000308087211 */ /* 0x000fe200078f10ff */
[----:B------:R-:W2:Y:S01]  /*0390*/  LDC R10, c[0x0][0x144] ;  /* 0x00005100ff0a7b82 */ /* 0x000ea20000000800 */
[----:B------:R-:W-:Y:S01]  /*03a0*/  NOP ;  /* 0x0000000000007918 */ /* 0x000fe20000000000 */
[----:B------:R-:W-:Y:S01]  /*03b0*/  IMAD.IADD R6, R18, 0x1, -R7 ;  /* 0x0000000112067824 */ /* 0x000fe200078e0a07 */
[----:B------:R-:W-:Y:S01]  /*03c0*/  LOP3.LUT R8, R8, 0x3ffffffc, RZ, 0xc0, !PT ;  /* 0x3ffffffc08087812 */ /* 0x000fe200078ec0ff */
[----:B------:R-:W-:Y:S01]  /*03d0*/  IMAD.MOV.U32 R23, RZ, RZ, 0x1 ;  /* 0x00000001ff177424 */ /* 0x000fe200078e00ff */
[----:B------:R-:W-:-:S02]  /*03e0*/  ISETP.NE.AND P3, PT, R5, RZ, PT ;  /* 0x000000ff0500720c */ /* 0x000fc40003f65270 */
[----:B------:R-:W-:Y:S01]  /*03f0*/  SHF.R.S32.HI R7, RZ, 0x1f, R6 ;  /* 0x0000001fff077819 */ /* 0x000fe20000011406 */
[----:B------:R-:W-:Y:S01]  /*0400*/  IMAD.IADD R8, R3, 0x1, -R8 ;  /* 0x0000000103087824 */ /* 0x000fe200078e0a08 */
[----:B------:R-:W3:Y:S02]  /*0410*/  LDC R13, c[0x0][0x140] ;  /* 0x00005000ff0d7b82 */ /* 0x000ee40000000800 */
[----:B------:R-:W-:Y:S02]  /*0420*/  LEA.HI R7, R7, R6, RZ, 0x3 ;  /* 0x0000000607077211 */ /* 0x000fe400078f18ff */
[----:B-----5:R-:W-:Y:S02]  /*0430*/  ISETP.NE.OR P0, PT, R0, RZ, !P0 ;  /* 0x000000ff0000720c */ /* 0x020fe40004705670 */
[--C-:B------:R-:W-:Y:S02]  /*0440*/  SHF.R.S32.HI R0, RZ, 0x3, R7.reuse ;  /* 0x00000003ff007819 */ /* 0x100fe40000011407 */
[----:B------:R-:W-:-:S02]  /*0450*/  SHF.R.S32.HI R7, RZ, 0x1f, R7 ;  /* 0x0000001fff077819 */ /* 0x000fc40000011407 */
[----:B0-----:R-:W-:Y:S02]  /*0460*/  I2FP.F32.U32 R9, UR8 ;  /* 0x0000000800097c45 */ /* 0x001fe40008201000 */
[----:B------:R-:W-:-:S03]  /*0470*/  LEA.HI R7, R7, R0, RZ, 0x2 ;  /* 0x0000000007077211 */ /* 0x000fc600078f10ff */
[----:B------:R-:W-:Y:S01]  /*0480*/  FMUL R9, R9, UR4 ;  /* 0x0000000409097c20 */ /* 0x000fe20008400000 */
[----:B------:R-:W-:Y:S01]  /*0490*/  LOP3.LUT R7, R7, 0xfffffffc, RZ, 0xc0, !PT ;  /* 0xfffffffc07077812 */ /* 0x000fe200078ec0ff */
[----:B------:R-:W-:Y:S01]  /*04a0*/  VOTEU.ALL UP0, P0 ;  /* 0x00000000003f7886 */ /* 0x000fe20000000000 */
[----:B-1----:R-:W-:Y:S01]  /*04b0*/  I2FP.F32.U32 R3, R4 ;  /* 0x0000000400037245 */ /* 0x002fe20000201000 */
[----:B------:R-:W-:Y:S01]  /*04c0*/  ULDC UR4, c[0x0][0x154] ;  /* 0x0000550000047ab9 */ /* 0x000fe20000000800 */
[----:B------:R-:W-:Y:S01]  /*04d0*/  VOTEU.ALL UP1, P0 ;  /* 0x00000000003f7886 */ /* 0x000fe20000020000 */
[----:B------:R-:W0:Y:S01]  /*04e0*/  F2I.U32.TRUNC.NTZ R9, R9 ;  /* 0x0000000900097305 */ /* 0x000e22000020f000 */
[----:B------:R-:W-:Y:S01]  /*04f0*/  IMAD.IADD R7, R0, 0x1, -R7 ;  /* 0x0000000100077824 */ /* 0x000fe200078e0a07 */
[----:B------:R-:W1:Y:S01]  /*0500*/  @!UP0 S2UR UR7, SR_CgaCtaId ;  /* 0x00000000000789c3 */ /* 0x000e620000008800 */
[----:B------:R-:W-:Y:S01]  /*0510*/  FMUL R12, R3, UR4 ;  /* 0x00000004030c7c20 */ /* 0x000fe20008400000 */
[----:B------:R-:W-:Y:S01]  /*0520*/  UMOV UR4, 0x20 ;  /* 0x0000002000047882 */ /* 0x000fe20000000000 */
[----:B------:R-:W-:Y:S01]  /*0530*/  IMAD R8, R8, 0x4, R7 ;  /* 0x0000000408087824 */ /* 0x000fe200078e0207 */
[----:B------:R-:W-:Y:S01]  /*0540*/  @!UP0 UMOV UR6, 0x400 ;  /* 0x0000040000068882 */ /* 0x000fe20000000000 */
[----:B------:R-:W-:-:S04]  /*0550*/  @!UP0 UIADD3 UR4, -UR4, 0x100000, URZ ;  /* 0x0010000004048890 */ /* 0x000fc8000fffe13f */
[----:B------:R-:W-:Y:S02]  /*0560*/  @!UP0 USHF.L.U32 UR5, UR4, 0xb, URZ ;  /* 0x0000000b04058899 */ /* 0x000fe4000800063f */
[----:B------:R-:W-:Y:S01]  /*0570*/  @!UP0 USHF.L.U32 UR4, UR4, 0x1, URZ ;  /* 0x0000000104048899 */ /* 0x000fe2000800063f */
[----:B---3--:R-:W-:Y:S01]  /*0580*/  ISETP.EQ.U32.AND P2, PT, R13, 0x1, PT ;  /* 0x000000010d00780c */ /* 0x008fe20003f42070 */
[----:B------:R-:W3:Y:S01]  /*0590*/  F2I.U32.TRUNC.NTZ R12, R12 ;  /* 0x0000000c000c7305 */ /* 0x000ee2000020f000 */
[----:B------:R-:W-:Y:S01]  /*05a0*/  LEA.HI R0, R8, R8, RZ, 0x1 ;  /* 0x0000000808007211 */ /* 0x000fe200078f08ff */
[----:B------:R-:W5:Y:S03]  /*05b0*/  LDC R7, c[0x0][0x148] ;  /* 0x00005200ff077b82 */ /* 0x000f660000000800 */
[----:B------:R-:W-:Y:S01]  /*05c0*/  LOP3.LUT R11, R0, 0xfffffffe, RZ, 0xc0, !PT ;  /* 0xfffffffe000b7812 */ /* 0x000fe200078ec0ff */
[----:B0-----:R-:W-:Y:S01]  /*05d0*/  IMAD.MOV R15, RZ, RZ, -R9 ;  /* 0x000000ffff0f7224 */ /* 0x001fe200078e0a09 */
[----:B------:R-:W-:-:S03]  /*05e0*/  SHF.R.S32.HI R9, RZ, 0x1f, R2 ;  /* 0x0000001fff097819 */ /* 0x000fc60000011402 */
[----:B--2---:R-:W-:Y:S01]  /*05f0*/  IMAD R3, R10, R15, UR8 ;  /* 0x000000080a037e24 */ /* 0x004fe2000f8e020f */
[----:B------:R-:W-:Y:S01]  /*0600*/  LEA.HI R9, R9, R2, RZ, 0x2 ;  /* 0x0000000209097211 */ /* 0x000fe200078f10ff */
[C---:B------:R-:W-:Y:S02]  /*0610*/  IMAD.IADD R0, R8.reuse, 0x1, -R11 ;  /* 0x0000000108007824 */ /* 0x040fe400078e0a0b */
[----:B------:R-:W-:Y:S01]  /*0620*/  IMAD.SHL.U32 R11, R8, 0x4, RZ ;  /* 0x00000004080b7824 */ /* 0x000fe200078e00ff */
[----:B------:R-:W-:Y:S01]  /*0630*/  LOP3.LUT R9, R9, 0xfffffffc, RZ, 0xc0, !PT ;  /* 0xfffffffc09097812 */ /* 0x000fe200078ec0ff */
[----:B---3--:R-:W-:Y:S01]  /*0640*/  IMAD.MOV R24, RZ, RZ, -R12 ;  /* 0x000000ffff187224 */ /* 0x008fe200078e0a0c */
[----:B------:R-:W-:Y:S01]  /*0650*/  ISETP.NE.AND P4, PT, R0, R3, PT ;  /* 0x000000030000720c */ /* 0x000fe20003f85270 */
[----:B-1----:R-:W-:Y:S01]  /*0660*/  @!UP0 ULEA UR6, UR7, UR6, 0x18 ;  /* 0x0000000607068291 */ /* 0x002fe2000f8ec03f */
[----:B------:R-:W-:Y:S01]  /*0670*/  LOP3.LUT R22, R8, 0xc, R11, 0x78, !PT ;  /* 0x0000000c08167812 */ /* 0x000fe200078e780b */
[----:B------:R-:W-:Y:S01]  /*0680*/  IMAD.IADD R0, R2, 0x1, -R9 ;  /* 0x0000000102007824 */ /* 0x000fe200078e0a09 */
[----:B------:R-:W-:Y:S01]  /*0690*/  VOTEU.ALL UP0, P0 ;  /* 0x00000000003f7886 */ /* 0x000fe20000000000 */
[----:B------:R-:W-:Y:S01]  /*06a0*/  LOP3.LUT P0, RZ, R6, 0x7, RZ, 0xc0, !PT ;  /* 0x0000000706ff7812 */ /* 0x000fe2000780c0ff */
[----:B------:R-:W-:-:S02]  /*06b0*/  VIADD R6, R5, 0xffffffff ;  /* 0xffffffff05067836 */ /* 0x000fc40000000000 */
[----:B------:R-:W-:Y:S01]  /*06c0*/  ISETP.NE.AND P1, PT, R0, 0x3, PT ;  /* 0x000000030000780c */ /* 0x000fe20003f25270 */
[----:B-----5:R-:W-:Y:S01]  /*06d0*/  IMAD R9, R7, R24, R4 ;  /* 0x0000001807097224 */ /* 0x020fe200078e0204 */
[----:B------:R-:W-:Y:S02]  /*06e0*/  ISETP.LT.U32.AND P0, PT, R22, 0x2, !P0 ;  /* 0x000000021600780c */ /* 0x000fe40004701070 */
[----:B------:R-:W-:Y:S01]  /*06f0*/  ISETP.EQ.OR P1, PT, R0, RZ, !P1 ;  /* 0x000000ff0000720c */ /* 0x000fe20004f22670 */
[----:B------:R-:W0:Y:S02]  /*0700*/  FENCE.VIEW.ASYNC.S ;  /* 0x00000000000073c6 */ /* 0x000e240000000000 */
[----:B0-----:R0:W1:Y:S01]  /*0710*/  @!UP0 SYNCS.EXCH.64 URZ, [UR6+0x60], UR4 ;  /* 0x00006004063f85b2 */ /* 0x0010620008000100 */
[----:B------:R-:W-:Y:S02]  /*0720*/  @P4 LEA.HI R2, R22, R22, RZ, 0x1 ;  /* 0x0000001616024211 */ /* 0x000fe400078f08ff */
[----:B------:R-:W-:-:S02]  /*0730*/  ISETP.EQ.AND P1, PT, R5, RZ, P1 ;  /* 0x000000ff0500720c */ /* 0x000fc40000f22270 */
[----:B------:R-:W-:Y:S02]  /*0740*/  @P4 SHF.R.S32.HI R2, RZ, 0x1, R2 ;  /* 0x00000001ff024819 */ /* 0x000fe40000011402 */
[----:B------:R-:W-:Y:S02]  /*0750*/  ISETP.GE.U32.AND P6, PT, R6, 0x2, PT ;  /* 0x000000020600780c */ /* 0x000fe40003fc6070 */
[----:B------:R-:W-:Y:S02]  /*0760*/  @P4 ISETP.NE.AND P5, PT, R2, R9, PT ;  /* 0x000000090200420c */ /* 0x000fe40003fa5270 */
[----:B------:R-:W-:Y:S02]  /*0770*/  SEL R2, RZ, 0x1, !P0 ;  /* 0x00000001ff027807 */ /* 0x000fe40004000000 */
[----:B------:R-:W-:Y:S02]  /*0780*/  @P4 SEL R23, RZ, 0x1, P5 ;  /* 0x00000001ff174807 */ /* 0x000fe40002800000 */
[----:B------:R-:W-:Y:S01]  /*0790*/  SEL R19, RZ, 0x1, !P1 ;  /* 0x00000001ff137807 */ /* 0x000fe20004800000 */
[----:B------:R0:W2:Y:S01]  /*07a0*/  @!UP1 SYNCS.EXCH.64 URZ, [UR6+0x68], UR4 ;  /* 0x00006804063f95b2 */ /* 0x0000a20008000100 */
[----:B------:R-:W-:Y:S01]  /*07b0*/  LOP3.LUT R23, R23, R2, RZ, 0xc0, !PT ;  /* 0x0000000217177212 */ /* 0x000fe200078ec0ff */
[----:B------:R-:W-:Y:S01]  /*07c0*/  NOP ;  /* 0x0000000000007918 */ /* 0x000fe20000000000 */
[----:B------:R-:W-:Y:S01]  /*07d0*/  SEL R19, R19, 0x2, P6 ;  /* 0x0000000213137807 */ /* 0x000fe20003000000 */
[----:B------:R-:W-:Y:S06]  /*07e0*/  @!P2 BRA `(.L_x_3) ;  /* 0x000000000008a947 */ /* 0x000fec0003800000 */
[----:B-12-4-:R-:W-:Y:S01]  /*07f0*/  UCGABAR_ARV ;  /* 0x00000000000079c7 */ /* 0x016fe20008000000 */
[----:B------:R-:W-:Y:S05]  /*0800*/  BRA `(.L_x_4) ;  /* 0x0000000000047947 */ /* 0x000fea0003800000 */
.L_x_3:
[----:B-12-4-:R-:W-:Y:S01]  /*0810*/  NOP ;  /* 0x0000000000007918 */ /* 0x016fe20000000000 */
.L_x_4:
[----:B------:R-:W1:Y:S01]  /*0820*/  LDC R2, c[0x0][0x65c] ;  /* 0x00019700ff027b82 */ /* 0x000e620000000800 */
[----:B------:R-:W-:Y:S01]  /*0830*/  LOP3.LUT R5, R5, 0xfffff7ff, RZ, 0xc0, !PT ;  /* 0xfffff7ff05057812 */ /* 0x000fe200078ec0ff */
[----:B------:R-:W-:Y:S02]  /*0840*/  IMAD.U32 R8, RZ, RZ, UR8 ;  /* 0x00000008ff087e24 */ /* 0x000fe4000f8e00ff */
[----:B------:R-:W-:Y:S01]  /*0850*/  IMAD.MOV.U32 R9, RZ, RZ, RZ ;  /* 0x000000ffff097224 */ /* 0x000fe200078e00ff */
[----:B-1----:R-:W-:-:S13]  /*0860*/  ISETP.NE.AND P1, PT, R2, 0x1, PT ;  /* 0x000000010200780c */ /* 0x002fda0003f25270 */
[----:B------:R-:W1:Y:S01]  /*0870*/  @P1 LDC R17, c[0x0][0x10] ;  /* 0x00000400ff111b82 */ /* 0x000e620000000800 */
[----:B------:R-:W-:Y:S01]  /*0880*/  @P1 LOP3.LUT R5, R5, 0x800, RZ, 0xfc, !PT ;  /* 0x0000080005051812 */ /* 0x000fe200078efcff */
[----:B------:R-:W-:Y:S02]  /*0890*/  @P1 IMAD.MOV.U32 R5, RZ, RZ, RZ ;  /* 0x000000ffff051224 */ /* 0x000fe400078e00ff */
[----:B------:R-:W-:-:S04]  /*08a0*/  @P1 IMAD.MOV.U32 R13, RZ, RZ, RZ ;  /* 0x000000ffff0d1224 */ /* 0x000fc800078e00ff */
[----:B------:R-:W2:Y:S01]  /*08b0*/  @!P1 LDC R11, c[0x0][0xc] ;  /* 0x00000300ff0b9b82 */ /* 0x000ea20000000800 */
[----:B-1----:R-:W-:-:S04]  /*08c0*/  @P1 IMAD.WIDE.U32 R16, R17, UR8, R4 ;  /* 0x0000000811101c25 */ /* 0x002fc8000f8e0004 */
[----:B------:R-:W-:Y:S02]  /*08d0*/  @P1 IMAD.IADD R17, R17, 0x1, R13 ;  /* 0x0000000111111824 */ /* 0x000fe400078e020d */
[----:B--2---:R-:W-:-:S04]  /*08e0*/  @!P1 IMAD.WIDE.U32 R8, R4, R11, R8 ;  /* 0x0000000b04089225 */ /* 0x004fc800078e0008 */
[----:B------:R-:W-:Y:S02]  /*08f0*/  @!P1 IMAD.MOV.U32 R16, RZ, RZ, R8 ;  /* 0x000000ffff109224 */ /* 0x000fe400078e0008 */
[----:B------:R-:W-:Y:S01]  /*0900*/  @!P1 IMAD.MOV.U32 R17, RZ, RZ, R9 ;  /* 0x000000ffff119224 */ /* 0x000fe200078e0009 */
[----:B------:R-:W-:Y:S06]  /*0910*/  @!P2 BRA `(.L_x_5) ;  /* 0x00000000000ca947 */ /* 0x000fec0003800000 */
[----:B------:R-:W-:Y:S01]  /*0920*/  UCGABAR_WAIT ;  /* 0x0000000000007dc7 */ /* 0x000fe20008000000 */
[----:B------:R-:W-:Y:S01]  /*0930*/  CCTL.IVALL ;  /* 0x00000000ff00798f */ /* 0x000fe20002000000 */
[----:B------:R-:W-:Y:S05]  /*0940*/  BRA `(.L_x_6) ;  /* 0x0000000000047947 */ /* 0x000fea0003800000 */
.L_x_5:
[----:B------:R-:W-:Y:S06]  /*0950*/  BAR.SYNC.DEFER_BLOCKING 0x0 ;  /* 0x0000000000007b1d */ /* 0x000fec0000010000 */
.L_x_6:
[----:B------:R-:W-:Y:S05]  /*0960*/  @!P3 BRA `(.L_x_7) ;  /* 0x0000006c00b0b947 */ /* 0x000fea0003800000 */
[----:B------:R-:W-:-:S13]  /*0970*/  ISETP.GT.U32.AND P0, PT, R6, 0x1, PT ;  /* 0x000000010600780c */ /* 0x000fda0003f04070 */
[----:B0-----:R-:W-:Y:S05]  /*0980*/  @P0 EXIT ;  /* 0x000000000000094d */ /* 0x001fea0003800000 */
[----:B------:R-:W-:Y:S01]  /*0990*/  ULDC.64 UR4, c[0x0][0x650] ;  /* 0x0001940000047ab9 */ /* 0x000fe20000000a00 */
[----:B------:R-:W-:Y:S01]  /*09a0*/  PRMT R0, RZ, 0x7610, R0 ;  /* 0x00007610ff007816 */ /* 0x000fe20000000000 */
[----:B------:R-:W-:Y:S01]  /*09b0*/  IMAD.MOV.U32 R96, RZ, RZ, -0x1 ;  /* 0xffffffffff607424 */ /* 0x000fe200078e00ff */
[----:B------:R-:W-:Y:S01]  /*09c0*/  ISETP.GE.U32.AND P0, PT, R16, UR4, PT ;  /* 0x0000000410007c0c */ /* 0x000fe2000bf06070 */
[----:B------:R-:W-:Y:S02]  /*09d0*/  IMAD.MOV.U32 R92, RZ, RZ, -0x1 ;  /* 0xffffffffff5c7424 */ /* 0x000fe400078e00ff */
[----:B------:R-:W-:Y:S01]  /*09e0*/  IMAD.MOV.U32 R89, RZ, RZ, -0x1 ;  /* 0xffffffffff597424 */ /* 0x000fe200078e00ff */
[----:B------:R-:W-:-:S13]  /*09f0*/  ISETP.GE.U32.AND.EX P0, PT, R17, UR5, PT, P0 ;  /* 0x0000000511007c0c */ /* 0x000fda000bf06100 */
[----:B------:R-:W-:Y:S05]  /*0a00*/  @P0 BRA `(.L_x_8) ;  /* 0x0000000400280947 */ /* 0x000fea0003800000 */
[----:B------:R-:W0:Y:S01]  /*0a10*/  LDC.64 R20, c[0x0][0x628] ;  /* 0x00018a00ff147b82 */ /* 0x000e220000000a00 */
[----:B------:R-:W-:Y:S02]  /*0a20*/  IMAD.MOV.U32 R8, RZ, RZ, R16 ;  /* 0x000000ffff087224 */ /* 0x000fe400078e0010 */
[----:B------:R-:W-:-:S05]  /*0a30*/  IMAD.MOV.U32 R9, RZ, RZ, R17 ;  /* 0x000000ffff097224 */ /* 0x000fca00078e0011 */
[----:B------:R-:W1:Y:S08]  /*0a40*/  LDC R0, c[0x0][0x630] ;  /* 0x00018c00ff007b82 */ /* 0x000e700000000800 */
[----:B------:R-:W2:Y:S01]  /*0a50*/  LDC.64 R26, c[0x0][0x620] ;  /* 0x00018800ff1a7b82 */ /* 0x000ea20000000a00 */
[----:B0-----:R-:W-:-:S04]  /*0a60*/  ISETP.NE.U32.AND P0, PT, R20, RZ, PT ;  /* 0x000000ff1400720c */ /* 0x001fc80003f05070 */
[----:B------:R-:W-:-:S13]  /*0a70*/  ISETP.NE.AND.EX P0, PT, R21, RZ, PT, P0 ;  /* 0x000000ff1500720c */ /* 0x000fda0003f05300 */
[----:B-12---:R-:W-:Y:S05]  /*0a80*/  @!P0 BRA `(.L_x_9) ;  /* 0x0000000000288947 */ /* 0x006fea0003800000 */
[----:B------:R-:W0:Y:S02]  /*0a90*/  LDC R13, c[0x0][0x634] ;  /* 0x00018d00ff0d7b82 */ /* 0x000e240000000800 */
[----:B0-----:R-:W-:-:S05]  /*0aa0*/  IADD3 R13, P0, R16, R13, RZ ;  /* 0x0000000d100d7210 */ /* 0x001fca0007f1e0ff */
[----:B------:R-:W-:-:S04]  /*0ab0*/  IMAD.X R15, RZ, RZ, R17, P0 ;  /* 0x000000ffff0f7224 */ /* 0x000fc800000e0611 */
[----:B------:R-:W-:-:S04]  /*0ac0*/  IMAD.WIDE.U32 R8, R15, R20, RZ ;  /* 0x000000140f087225 */ /* 0x000fc800078e00ff */
[----:B------:R-:W-:-:S04]  /*0ad0*/  IMAD.WIDE.U32 R10, P0, R13, R21, R8 ;  /* 0x000000150d0a7225 */ /* 0x000fc80007800008 */
[----:B------:R-:W-:-:S04]  /*0ae0*/  IMAD.WIDE.U32 R8, R13, R20, RZ ;  /* 0x000000140d087225 */ /* 0x000fc800078e00ff */
[----:B------:R-:W-:Y:S01]  /*0af0*/  IMAD.X R13, RZ, RZ, RZ, P0 ;  /* 0x000000ffff0d7224 */ /* 0x000fe200000e06ff */
[----:B------:R-:W-:Y:S01]  /*0b00*/  IADD3 RZ, P0, R9, R10, RZ ;  /* 0x0000000a09ff7210 */ /* 0x000fe20007f1e0ff */
[----:B------:R-:W-:-:S04]  /*0b10*/  IMAD.MOV.U32 R12, RZ, RZ, R11 ;  /* 0x000000ffff0c7224 */ /* 0x000fc800078e000b */
[----:B------:R-:W-:-:S08]  /*0b20*/  IMAD.WIDE.U32.X R8, R15, R21, R12, P0 ;  /* 0x000000150f087225 */ /* 0x000fd000000e040c */
.L_x_9:
[----:B------:R-:W0:Y:S01]  /*0b30*/  LDC.64 R20, c[0x0][0x640] ;  /* 0x00019000ff147b82 */ /* 0x000e220000000a00 */
[--C-:B------:R-:W-:Y:S01]  /*0b40*/  SHF.R.U64 R89, R8, R0, R9.reuse ;  /* 0x0000000008597219 */ /* 0x100fe20000001209 */
[----:B------:R-:W-:Y:S01]  /*0b50*/  IMAD R28, R7, R24, R4 ;  /* 0x00000018071c7224 */ /* 0x000fe200078e0204 */
[----:B------:R-:W-:Y:S01]  /*0b60*/  SHF.R.U32.HI R0, RZ, R0, R9 ;  /* 0x00000000ff007219 */ /* 0x000fe20000011609 */
[----:B------:R-:W-:Y:S01]  /*0b70*/  IMAD.MOV.U32 R25, RZ, RZ, 0x1 ;  /* 0x00000001ff197424 */ /* 0x000fe200078e00ff */
[----:B------:R-:W-:-:S03]  /*0b80*/  IADD3 R5, P0, RZ, -R89, RZ ;  /* 0x80000059ff057210 */ /* 0x000fc60007f1e0ff */
[----:B------:R-:W1:Y:S02]  /*0b90*/  LDC R6, c[0x0][0x618] ;  /* 0x00018600ff067b82 */ /* 0x000e640000000800 */
[----:B------:R-:W-:-:S04]  /*0ba0*/  IMAD.X R9, RZ, RZ, ~R0, P0 ;  /* 0x000000ffff097224 */ /* 0x000fc800000e0e00 */
[-C--:B------:R-:W-:Y:S02]  /*0bb0*/  IMAD R0, R9, R26.reuse, RZ ;  /* 0x0000001a09007224 */ /* 0x080fe400078e02ff */
[----:B------:R-:W2:Y:S01]  /*0bc0*/  LDC R11, c[0x0][0x608] ;  /* 0x00018200ff0b7b82 */ /* 0x000ea20000000800 */
[----:B------:R-:W-:-:S04]  /*0bd0*/  IMAD.WIDE.U32 R8, R5, R26, R16 ;  /* 0x0000001a05087225 */ /* 0x000fc800078e0010 */
[----:B------:R-:W-:-:S03]  /*0be0*/  IMAD R5, R5, R27, R0 ;  /* 0x0000001b05057224 */ /* 0x000fc600078e0200 */
[----:B------:R-:W3:Y:S01]  /*0bf0*/  LDC R12, c[0x0][0x658] ;  /* 0x00019600ff0c7b82 */ /* 0x000ee20000000800 */
[----:B0-----:R-:W-:Y:S01]  /*0c00*/  ISETP.NE.U32.AND P0, PT, R20, RZ, PT ;  /* 0x000000ff1400720c */ /* 0x001fe20003f05070 */
[----:B------:R-:W-:Y:S02]  /*0c10*/  IMAD.IADD R5, R9, 0x1, R5 ;  /* 0x0000000109057824 */ /* 0x000fe400078e0205 */
[----:B------:R-:W-:Y:S01]  /*0c20*/  IMAD.MOV.U32 R9, RZ, RZ, -0x1 ;  /* 0xffffffffff097424 */ /* 0x000fe200078e00ff */
[----:B------:R-:W-:-:S03]  /*0c30*/  ISETP.NE.AND.EX P0, PT, R21, RZ, PT, P0 ;  /* 0x000000ff1500720c */ /* 0x000fc60003f05300 */
[----:B------:R-:W0:Y:S01]  /*0c40*/  LDC R15, c[0x0][0x600] ;  /* 0x00018000ff0f7b82 */ /* 0x000e220000000800 */
[-CC-:B-1----:R-:W-:Y:S02]  /*0c50*/  SHF.R.U64 R13, R8, R6.reuse, R5.reuse ;  /* 0x00000006080d7219 */ /* 0x182fe40000001205 */
[----:B------:R-:W-:-:S05]  /*0c60*/  SHF.R.U32.HI R0, RZ, R6, R5 ;  /* 0x00000006ff007219 */ /* 0x000fca0000011605 */
[----:B------:R-:W1:Y:S01]  /*0c70*/  LDC R14, c[0x0][0x648] ;  /* 0x00019200ff0e7b82 */ /* 0x000e620000000800 */
[-CC-:B--2---:R-:W-:Y:S02]  /*0c80*/  SHF.R.U64 R29, R13, R11.reuse, R0.reuse ;  /* 0x0000000b0d1d7219 */ /* 0x184fe40000001200 */
[----:B------:R-:W-:-:S05]  /*0c90*/  SHF.R.U32.HI R5, RZ, R11, R0 ;  /* 0x0000000bff057219 */ /* 0x000fca0000011600 */
[----:B------:R-:W2:Y:S01]  /*0ca0*/  LDC R26, c[0x0][0x638] ;  /* 0x00018e00ff1a7b82 */ /* 0x000ea20000000800 */
[-CC-:B---3--:R-:W-:Y:S02]  /*0cb0*/  SHF.R.U64 R24, R29, R12.reuse, R5.reuse ;  /* 0x0000000c1d187219 */ /* 0x188fe40000001205 */
[-C--:B------:R-:W-:Y:S02]  /*0cc0*/  SHF.L.U32 R0, R9, R12.reuse, RZ ;  /* 0x0000000c09007219 */ /* 0x080fe400000006ff */
[----:B------:R-:W-:Y:S01]  /*0cd0*/  SHF.R.U32.HI R5, RZ, R12, R5 ;  /* 0x0000000cff057219 */ /* 0x000fe20000011605 */
[----:B------:R-:W-:Y:S01]  /*0ce0*/  IMAD.MOV.U32 R4, RZ, RZ, R24 ;  /* 0x000000ffff047224 */ /* 0x000fe200078e0018 */
[----:B------:R-:W-:Y:S01]  /*0cf0*/  LOP3.LUT R10, RZ, R0, RZ, 0x33, !PT ;  /* 0x00000000ff0a7212 */ /* 0x000fe200078e33ff */
[----:B------:R-:W3:Y:S01]  /*0d00*/  LDC R27, c[0x0][0x610] ;  /* 0x00018400ff1b7b82 */ /* 0x000ee20000000800 */
[----:B------:R-:W-:Y:S05]  /*0d10*/  @!P0 BRA `(.L_x_10) ;  /* 0x0000000000288947 */ /* 0x000fea0003800000 */
[----:B------:R-:W4:Y:S02]  /*0d20*/  LDC R9, c[0x0][0x64c] ;  /* 0x00019300ff097b82 */ /* 0x000f240000000800 */
[----:B----4-:R-:W-:-:S05]  /*0d30*/  IADD3 R9, P0, R24, R9, RZ ;  /* 0x0000000918097210 */ /* 0x010fca0007f1e0ff */
        /* <DEDUP_REMOVED lines=8> */
.L_x_10:
[----:B-1----:R-:W-:Y:S01]  /*0dc0*/  SHF.R.U64 R4, R4, R14, R5 ;  /* 0x0000000e04047219 */ /* 0x002fe20000001205 */
[----:B0-----:R-:W-:Y:S01]  /*0dd0*/  VIADD R6, R15, 0xffffffff ;  /* 0xffffffff0f067836 */ /* 0x001fe20000000000 */
[----:B------:R-:W-:Y:S02]  /*0de0*/  SHF.L.U32 R0, R25, R12, RZ ;  /* 0x0000000c19007219 */ /* 0x000fe400000006ff */
[----:B------:R-:W-:Y:S01]  /*0df0*/  LOP3.LUT R5, R29, R10, RZ, 0xc0, !PT ;  /* 0x0000000a1d057212 */ /* 0x000fe200078ec0ff */
[----:B------:R-:W-:Y:S01]  /*0e00*/  IMAD.MOV R7, RZ, RZ, -R4 ;  /* 0x000000ffff077224 */ /* 0x000fe200078e0a04 */
[----:B------:R-:W-:Y:S02]  /*0e10*/  SEL R3, R3, R28, !P1 ;  /* 0x0000001c03037207 */ /* 0x000fe40004800000 */
[----:B------:R-:W-:Y:S01]  /*0e20*/  LOP3.LUT R6, R13, R6, RZ, 0xc0, !PT ;  /* 0x000000060d067212 */ /* 0x000fe200078ec0ff */
[----:B------:R-:W-:Y:S02]  /*0e30*/  IMAD R4, R0, R4, R5 ;  /* 0x0000000400047224 */ /* 0x000fe400078e0205 */
[----:B--2---:R-:W-:-:S02]  /*0e40*/  IMAD R0, R7, R26, R24 ;  /* 0x0000001a07007224 */ /* 0x004fc400078e0218 */
[----:B---3--:R-:W-:Y:S02]  /*0e50*/  IMAD R3, R4, R27, R3 ;  /* 0x0000001b04037224 */ /* 0x008fe400078e0203 */
[----:B------:R-:W-:Y:S02]  /*0e60*/  IMAD R96, R0, R15, R6 ;  /* 0x0000000f00607224 */ /* 0x000fe400078e0206 */
[----:B------:R-:W-:-:S03]  /*0e70*/  IMAD.MOV.U32 R4, RZ, RZ, 0x1 ;  /* 0x00000001ff047424 */ /* 0x000fc600078e00ff */
[----:B------:R-:W-:Y:S02]  /*0e80*/  SEL R92, R96, R3, !P1 ;  /* 0x00000003605c7207 */ /* 0x000fe40004800000 */
[----:B------:R-:W-:Y:S02]  /*0e90*/  PRMT R0, R4, 0x7610, R0 ;  /* 0x0000761004007816 */ /* 0x000fe40000000000 */
[----:B------:R-:W-:-:S07]  /*0ea0*/  SEL R96, R3, R96, !P1 ;  /* 0x0000006003607207 */ /* 0x000fce0004800000 */
.L_x_8:
[----:B------:R-:W-:-:S08]  /*0eb0*/  NOP ;  /* 0x0000000000007918 */ /* 0x000fd00000000000 */
[----:B------:R-:W0:Y:S02]  /*0ec0*/  USETMAXREG.TRY_ALLOC.CTAPOOL UP0, 0xe8 ;  /* 0x000000e8000079c8 */ /* 0x000e240008000600 */
[----:B0-----:R-:W-:-:S13]  /*0ed0*/  PLOP3.LUT P0, PT, PT, PT, UP0, 0x80, 0x0 ;  /* 0x000000000000781c */ /* 0x001fda0003f0f008 */
[----:B------:R-:W-:Y:S05]  /*0ee0*/  @!P0 BRA `(.L_x_8) ;  /* 0xfffffffc00f08947 */ /* 0x000fea000383ffff */
[----:B------:R-:W-:Y:S01]  /*0ef0*/  ULDC.64 UR4, c[0x0][0x598] ;  /* 0x0001660000047ab9 */ /* 0x000fe20000000a00 */
[----:B------:R-:W-:Y:S01]  /*0f00*/  ULDC.64 UR36, c[0x0][0x208] ;  /* 0x0000820000247ab9 */ /* 0x000fe20000000a00 */
[----:B------:R-:W-:-:S04]  /*0f10*/  ISETP.NE.U32.AND P0, PT, RZ, UR4, PT ;  /* 0x00000004ff007c0c */ /* 0x000fc8000bf05070 */
[----:B------:R-:W-:-:S13]  /*0f20*/  ISETP.NE.AND.EX P0, PT, RZ, UR5, PT, P0 ;  /* 0x00000005ff007c0c */ /* 0x000fda000bf05300 */
[----:B------:R-:W-:Y:S05]  /*0f30*/  @!P0 BRA `(.L_x_11) ;  /* 0x00000000001c8947 */ /* 0x000fea0003800000 */
[----:B------:R-:W0:Y:S02]  /*0f40*/  LDC.64 R4, c[0x0][0x598] ;  /* 0x00016600ff047b82 */ /* 0x000e240000000a00 */
[----:B0-----:R-:W2:Y:S02]  /*0f50*/  LDG.E.64 R4, desc[UR36][R4.64] ;  /* 0x0000002404047981 */ /* 0x001ea4000c1e1b00 */
[----:B--2---:R-:W-:-:S04]  /*0f60*/  ISETP.NE.U32.AND P0, PT, R4, RZ, PT ;  /* 0x000000ff0400720c */ /* 0x004fc80003f05070 */
[----:B------:R-:W-:-:S13]  /*0f70*/  ISETP.NE.AND.EX P0, PT, R5, RZ, PT, P0 ;  /* 0x000000ff0500720c */ /* 0x000fda0003f05300 */
[----:B------:R-:W-:Y:S05]  /*0f80*/  @!P0 BRA `(.L_x_11) ;  /* 0x0000000000088947 */ /* 0x000fea0003800000 */
[----:B------:R0:W5:Y:S01]  /*0f90*/  LD.E R88, desc[UR36][R4.64] ;  /* 0x0000002404587980 */ /* 0x000162000c101900 */
[----:B------:R-:W-:Y:S05]  /*0fa0*/  BRA `(.L_x_12) ;  /* 0x0000000000247947 */ /* 0x000fea0003800000 */
.L_x_11:
[----:B------:R-:W-:Y:S02]  /*0fb0*/  ULDC.64 UR4, c[0x0][0x588] ;  /* 0x0001620000047ab9 */ /* 0x000fe40000000a00 */
[----:B------:R-:W-:-:S04]  /*0fc0*/  ISETP.NE.U32.AND P0, PT, RZ, UR4, PT ;  /* 0x00000004ff007c0c */ /* 0x000fc8000bf05070 */
[----:B------:R-:W-:-:S13]  /*0fd0*/  ISETP.NE.AND.EX P0, PT, RZ, UR5, PT, P0 ;  /* 0x00000005ff007c0c */ /* 0x000fda000bf05300 */
[----:B------:R-:W-:Y:S05]  /*0fe0*/  @!P0 BRA `(.L_x_13) ;  /* 0x00000000000c8947 */ /* 0x000fea0003800000 */
[----:B------:R-:W0:Y:S02]  /*0ff0*/  LDC.64 R4, c[0x0][0x588] ;  /* 0x00016200ff047b82 */ /* 0x000e240000000a00 */
[----:B0-----:R1:W5:Y:S01]  /*1000*/  LDG.E R88, desc[UR36][R4.64] ;  /* 0x0000002404587981 */ /* 0x001362000c1e1900 */
[----:B------:R-:W-:Y:S05]  /*1010*/  BRA `(.L_x_12) ;  /* 0x0000000000087947 */ /* 0x000fea0003800000 */
.L_x_13:
[----:B------:R-:W-:Y:S02]  /*1020*/  ULDC UR4, c[0x0][0x580] ;  /* 0x0001600000047ab9 */ /* 0x000fe40000000800 */
[----:B------:R-:W-:-:S07]  /*1030*/  IMAD.U32 R88, RZ, RZ, UR4 ;  /* 0x00000004ff587e24 */ /* 0x000fce000f8e00ff */
.L_x_12:
[----:B------:R-:W-:Y:S02]  /*1040*/  ULDC.64 UR4, c[0x0][0x5a0] ;  /* 0x0001680000047ab9 */ /* 0x000fe40000000a00 */
[----:B------:R-:W-:-:S04]  /*1050*/  ISETP.NE.U32.AND P0, PT, RZ, UR4, PT ;  /* 0x00000004ff007c0c */ /* 0x000fc8000bf05070 */
[----:B------:R-:W-:-:S13]  /*1060*/  ISETP.NE.AND.EX P0, PT, RZ, UR5, PT, P0 ;  /* 0x00000005ff007c0c */ /* 0x000fda000bf05300 */
[----:B------:R-:W-:Y:S05]  /*1070*/  @!P0 BRA `(.L_x_14) ;  /* 0x00000000001c8947 */ /* 0x000fea0003800000 */
[----:B01----:R-:W0:Y:S02]  /*1080*/  LDC.64 R4, c[0x0][0x5a0] ;  /* 0x00016800ff047b82 */ /* 0x003e240000000a00 */
[----:B0-----:R-:W2:Y:S02]  /*1090*/  LDG.E.64 R4, desc[UR36][R4.64] ;  /* 0x0000002404047981 */ /* 0x001ea4000c1e1b00 */
[----:B--2---:R-:W-:-:S04]  /*10a0*/  ISETP.NE.U32.AND P0, PT, R4, RZ, PT ;  /* 0x000000ff0400720c */ /* 0x004fc80003f05070 */
[----:B------:R-:W-:-:S13]  /*10b0*/  ISETP.NE.AND.EX P0, PT, R5, RZ, PT, P0 ;  /* 0x000000ff0500720c */ /* 0x000fda0003f05300 */
[----:B------:R-:W-:Y:S05]  /*10c0*/  @!P0 BRA `(.L_x_14) ;  /* 0x0000000000088947 */ /* 0x000fea0003800000 */
[----:B------:R0:W5:Y:S01]  /*10d0*/  LD.E R90, desc[UR36][R4.64] ;  /* 0x00000024045a7980 */ /* 0x000162000c101900 */
[----:B------:R-:W-:Y:S05]  /*10e0*/  BRA `(.L_x_15) ;  /* 0x0000000000247947 */ /* 0x000fea0003800000 */
.L_x_14:
[----:B------:R-:W-:Y:S02]  /*10f0*/  ULDC.64 UR4, c[0x0][0x590] ;  /* 0x0001640000047ab9 */ /* 0x000fe40000000a00 */
[----:B------:R-:W-:-:S04]  /*1100*/  ISETP.NE.U32.AND P0, PT, RZ, UR4, PT ;  /* 0x00000004ff007c0c */ /* 0x000fc8000bf05070 */
[----:B------:R-:W-:-:S13]  /*1110*/  ISETP.NE.AND.EX P0, PT, RZ, UR5, PT, P0 ;  /* 0x00000005ff007c0c */ /* 0x000fda000bf05300 */
[----:B------:R-:W-:Y:S05]  /*1120*/  @!P0 BRA `(.L_x_16) ;  /* 0x00000000000c8947 */ /* 0x000fea0003800000 */
[----:B------:R-:W2:Y:S02]  /*1130*/  LDC.64 R90, c[0x0][0x590] ;  /* 0x00016400ff5a7b82 */ /* 0x000ea40000000a00 */
[----:B--2---:R2:W5:Y:S01]  /*1140*/  LDG.E R90, desc[UR36][R90.64] ;  /* 0x000000245a5a7981 */ /* 0x004562000c1e1900 */
[----:B------:R-:W-:Y:S05]  /*1150*/  BRA `(.L_x_15) ;  /* 0x0000000000087947 */ /* 0x000fea0003800000 */
.L_x_16:
[----:B------:R-:W-:Y:S02]  /*1160*/  ULDC UR4, c[0x0][0x584] ;  /* 0x0001610000047ab9 */ /* 0x000fe40000000800 */
[----:B------:R-:W-:-:S07]  /*1170*/  IMAD.U32 R90, RZ, RZ, UR4 ;  /* 0x00000004ff5a7e24 */ /* 0x000fce000f8e00ff */
.L_x_15:
[----:B------:R-:W-:-:S13]  /*1180*/  LOP3.LUT P0, RZ, R0, 0xff, RZ, 0xc0, !PT ;  /* 0x000000ff00ff7812 */ /* 0x000fda000780c0ff */
[----:B------:R-:W-:Y:S05]  /*1190*/  @!P0 EXIT ;  /* 0x000000000000894d */ /* 0x000fea0003800000 */
[----:B------:R-:W-:Y:S01]  /*11a0*/  ULDC UR4, c[0x0][0x28c] ;  /* 0x0000a30000047ab9 */ /* 0x000fe20000000800 */
[----:B------:R-:W-:Y:S01]  /*11b0*/  LOP3.LUT R106, R19, 0x1, RZ, 0xfc, !PT ;  /* 0x00000001136a7812 */ /* 0x000fe200078efcff */
[----:B------:R-:W-:Y:S01]  /*11c0*/  UIADD3 UR4, UR4, 0x3f, URZ ;  /* 0x0000003f04047890 */ /* 0x000fe2000fffe03f */
[----:B------:R-:W-:Y:S01]  /*11d0*/  UMOV UR38, URZ ;  /* 0x0000003f00267c82 */ /* 0x000fe20008000000 */
[----:B------:R-:W-:Y:S02]  /*11e0*/  UMOV UR39, URZ ;  /* 0x0000003f00277c82 */ /* 0x000fe40008000000 */
[----:B------:R-:W-:-:S04]  /*11f0*/  USHF.R.S32.HI UR5, URZ, 0x1f, UR4 ;  /* 0x0000001f3f057899 */ /* 0x000fc80008011404 */
[----:B------:R-:W-:-:S04]  /*1200*/  ULEA.HI UR5, UR5, UR4, URZ, 0x6 ;  /* 0x0000000405057291 */ /* 0x000fc8000f8f303f */
[----:B------:R-:W-:-:S12]  /*1210*/  USHF.R.S32.HI UR40, URZ, 0x6, UR5 ;  /* 0x000000063f287899 */ /* 0x000fd80008011405 */
.L_x_162:
[----:B------:R-:W-:Y:S01]  /*1220*/  LOP3.LUT R0, R18, 0x80, RZ, 0xc0, !PT ;  /* 0x0000008012007812 */ /* 0x000fe200078ec0ff */
[----:B---3--:R-:W3:Y:S01]  /*1230*/  S2UR UR7, SR_CgaCtaId ;  /* 0x00000000000779c3 */ /* 0x008ee20000008800 */
[----:B------:R-:W-:Y:S02]  /*1240*/  UMOV UR6, 0x400 ;  /* 0x0000040000067882 */ /* 0x000fe40000000000 */
[----:B------:R-:W-:-:S06]  /*1250*/  SHF.R.U32.HI R0, RZ, 0x7, R0 ;  /* 0x00000007ff007819 */ /* 0x000fcc0000011600 */
[----:B----4-:R-:W4:Y:S01]  /*1260*/  SHFL.IDX PT, R0, R0, RZ, 0x1f ;  /* 0x00001fff00007589 */ /* 0x010f2200000e0000 */
[----:B---3--:R-:W-:Y:S01]  /*1270*/  ULEA UR6, UR7, UR6, 0x18 ;  /* 0x0000000607067291 */ /* 0x008fe2000f8ec03f */
[----:B----4-:R-:W-:-:S13]  /*1280*/  R2UR UR4, R0 ;  /* 0x00000000000472ca */ /* 0x010fda00000e0000 */
[----:B------:R-:W-:-:S04]  /*1290*/  ULEA.HI UR5, UR4, UR4, URZ, 0x1 ;  /* 0x0000000404057291 */ /* 0x000fc8000f8f083f */
[----:B------:R-:W-:-:S04]  /*12a0*/  ULOP3.LUT UR5, UR5, 0x7fffe, URZ, 0xc0, !UPT ;  /* 0x0007fffe05057892 */ /* 0x000fc8000f8ec03f */
[----:B------:R-:W-:-:S03]  /*12b0*/  UIADD3 UR5, UR4, -UR5, URZ ;  /* 0x8000000504057290 */ /* 0x000fc6000fffe03f */
[----:B------:R-:W-:Y:S01]  /*12c0*/  ULDC UR4, c[0x0][0x28c] ;  /* 0x0000a30000047ab9 */ /* 0x000fe20000000800 */
[----:B------:R-:W-:Y:S01]  /*12d0*/  ULEA UR5, UR5, UR6, 0xd ;  /* 0x0000000605057291 */ /* 0x000fe2000f8e683f */
[----:B------:R-:W-:-:S03]  /*12e0*/  ISETP.LT.AND P0, PT, RZ, UR4, PT ;  /* 0x00000004ff007c0c */ /* 0x000fc6000bf01270 */
[----:B------:R-:W-:-:S04]  /*12f0*/  UIADD3 UR5, UR5, 0x100, URZ ;  /* 0x0000010005057890 */ /* 0x000fc8000fffe03f */
[----:B------:R-:W-:-:S04]  /*1300*/  USHF.R.U32.HI UR5, URZ, 0x4, UR5 ;  /* 0x000000043f057899 */ /* 0x000fc80008011605 */
[----:B------:R-:W-:Y:S02]  /*1310*/  ULOP3.LUT UR41, UR5, 0x3fff, URZ, 0xc0, !UPT ;  /* 0x00003fff05297892 */ /* 0x000fe4000f8ec03f */
[----:B01---5:R-:W-:Y:S10]  /*1320*/  @P0 BRA `(.L_x_17) ;  /* 0x0000000000400947 */ /* 0x023ff40003800000 */
[----:B------:R-:W-:Y:S01]  /*1330*/  MOV R0, 0x0 ;  /* 0x0000000000007802 */ /* 0x000fe20000000f00 */
[----:B------:R-:W-:Y:S01]  /*1340*/  ULDC.64 UR4, c[0x4][0x68] ;  /* 0x01001a0000047ab9 */ /* 0x000fe20000000a00 */
[----:B------:R-:W-:Y:S01]  /*1350*/  ULDC.64 UR6, c[0x4][0x8] ;  /* 0x0100020000067ab9 */ /* 0x000fe20000000a00 */
[----:B01----:R-:W-:Y:S01]  /*1360*/  IMAD.U32 R4, RZ, RZ, UR4 ;  /* 0x00000004ff047e24 */ /* 0x003fe2000f8e00ff */
[----:B------:R0:W1:Y:S01]  /*1370*/  LDC.64 R14, c[0x4][R0] ;  /* 0x01000000000e7b82 */ /* 0x0000620000000a00 */
[----:B------:R-:W-:Y:S01]  /*1380*/  IMAD.U32 R5, RZ, RZ, UR5 ;  /* 0x00000005ff057e24 */ /* 0x000fe2000f8e00ff */
[----:B------:R-:W-:Y:S01]  /*1390*/  ULDC.64 UR4, c[0x4][0x70] ;  /* 0x01001c0000047ab9 */ /* 0x000fe20000000a00 */
[----:B------:R-:W-:Y:S02]  /*13a0*/  IMAD.U32 R10, RZ, RZ, UR6 ;  /* 0x00000006ff0a7e24 */ /* 0x000fe4000f8e00ff */
[----:B------:R-:W-:Y:S02]  /*13b0*/  IMAD.U32 R6, RZ, RZ, UR4 ;  /* 0x00000004ff067e24 */ /* 0x000fe4000f8e00ff */
[----:B------:R-:W-:-:S02]  /*13c0*/  IMAD.U32 R7, RZ, RZ, UR5 ;  /* 0x00000005ff077e24 */ /* 0x000fc4000f8e00ff */
[----:B------:R-:W-:Y:S02]  /*13d0*/  IMAD.U32 R11, RZ, RZ, UR7 ;  /* 0x00000007ff0b7e24 */ /* 0x000fe4000f8e00ff */
[----:B------:R-:W-:Y:S02]  /*13e0*/  IMAD.MOV.U32 R8, RZ, RZ, 0x1e1 ;  /* 0x000001e1ff087424 */ /* 0x000fe400078e00ff */
[----:B------:R-:W-:Y:S02]  /*13f0*/  IMAD.MOV.U32 R12, RZ, RZ, 0x1 ;  /* 0x00000001ff0c7424 */ /* 0x000fe400078e00ff */
[----:B0-----:R-:W-:-:S07]  /*1400*/  IMAD.MOV.U32 R13, RZ, RZ, RZ ;  /* 0x000000ffff0d7224 */ /* 0x001fce00078e00ff */
[----:B------:R-:W-:-:S07]  /*1410*/  LEPC R20, `(.L_x_17) ;  /* 0x000000001014794e */ /* 0x000fce0000000000 */
[----:B-12--5:R-:W-:Y:S05]  /*1420*/  CALL.ABS.NOINC R14 ;  /* 0x000000000e007343 */ /* 0x026fea0003c00000 */
.L_x_17:
[----:B------:R-:W-:-:S13]  /*1430*/  ISETP.NE.AND P0, PT, R106, 0x3, PT ;  /* 0x000000036a00780c */ /* 0x000fda0003f05270 */
[----:B------:R-:W-:Y:S05]  /*1440*/  @!P0 BRA `(.L_x_18) ;  /* 0x0000000000048947 */ /* 0x000fea0003800000 */
[----:B------:R-:W-:Y:S01]  /*1450*/  BPT.TRAP 0x1 ;  /* 0x000000040000795c */ /* 0x000fe20000300000 */
.L_x_18:
[----:B------:R-:W3:Y:S01]  /*1460*/  S2UR UR5, SR_CgaCtaId ;  /* 0x00000000000579c3 */ /* 0x000ee20000008800 */
[----:B------:R-:W-:Y:S01]  /*1470*/  UMOV UR4, 0x400 ;  /* 0x0000040000047882 */ /* 0x000fe20000000000 */
[----:B------:R-:W-:Y:S02]  /*1480*/  IMAD.U32 R0, RZ, RZ, UR38 ;  /* 0x00000026ff007e24 */ /* 0x000fe4000f8e00ff */
[----:B------:R-:W-:-:S03]  /*1490*/  IMAD.U32 R3, RZ, RZ, UR39 ;  /* 0x00000027ff037e24 */ /* 0x000fc6000f8e00ff */
[----:B------:R-:W-:Y:S01]  /*14a0*/  SHF.L.U32 R0, R0, 0x1f, RZ ;  /* 0x0000001f00007819 */ /* 0x000fe200000006ff */
[----:B---3--:R-:W-:-:S06]  /*14b0*/  ULEA UR4, UR5, UR4, 0x18 ;  /* 0x0000000405047291 */ /* 0x008fcc000f8ec03f */
[----:B------:R-:W-:-:S04]  /*14c0*/  IMAD.U32 R6, RZ, RZ, UR4 ;  /* 0x00000004ff067e24 */ /* 0x000fc8000f8e00ff */
[----:B------:R-:W-:-:S04]  /*14d0*/  IMAD R3, R3, 0x8, R6 ;  /* 0x0000000803037824 */ /* 0x000fc800078e0206 */
[----:B------:R3:W4:Y:S01]  /*14e0*/  SYNCS.PHASECHK.TRANS64.TRYWAIT P1, [R3+URZ], R0 ;  /* 0x00000000030075a7 */ /* 0x000722000802017f */
[----:B------:R-:W-:Y:S05]  /*14f0*/  @!P0 BRA `(.L_x_19) ;  /* 0x0000000000048947 */ /* 0x000fea0003800000 */
[----:B------:R-:W-:Y:S01]  /*1500*/  BPT.TRAP 0x1 ;  /* 0x000000040000795c */ /* 0x000fe20000300000 */
.L_x_19:
[----:B----4-:R-:W-:Y:S05]  /*1510*/  @P1 BRA `(.L_x_20) ;  /* 0x0000000000081947 */ /* 0x010fea0003800000 */
[----:B------:R-:W4:Y:S02]  /*1520*/  SYNCS.PHASECHK.TRANS64.TRYWAIT P1, [R3+URZ], R0 ;  /* 0x00000000030075a7 */ /* 0x000f24000802017f */
[----:B----4-:R-:W-:Y:S05]  /*1530*/  @!P1 BRA `(.L_x_21) ;  /* 0x00000078004c9947 */ /* 0x010fea0003800000 */
.L_x_20:
[----:B------:R-:W-:-:S04]  /*1540*/  UISETP.LT.AND UP0, UPT, UR40, 0x1, UPT ;  /* 0x000000012800788c */ /* 0x000fc8000bf01270 */
[----:B------:R-:W-:-:S06]  /*1550*/  USEL UR4, UR40, 0x1, UP0 ;  /* 0x0000000128047887 */ /* 0x000fcc0008000000 */
[----:B---34-:R-:W-:Y:S01]  /*1560*/  IMAD.U32 R0, RZ, RZ, UR4 ;  /* 0x00000004ff007e24 */ /* 0x018fe2000f8e00ff */
[----:B------:R-:W-:Y:S05]  /*1570*/  WARPSYNC.ALL ;  /* 0x0000000000007948 */ /* 0x000fea0003800000 */
[----:B------:R-:W-:-:S04]  /*1580*/  IADD3 R0, -R0, UR40, RZ ;  /* 0x0000002800007c10 */ /* 0x000fc8000fffe1ff */
[----:B------:R-:W-:Y:S02]  /*1590*/  ISETP.GE.AND P1, PT, R0, 0x1, PT ;  /* 0x000000010000780c */ /* 0x000fe40003f26270 */
[----:B------:R-:W-:Y:S01]  /*15a0*/  R2UR UR4, R6 ;  /* 0x00000000060472ca */ /* 0x000fe200000e0000 */
[----:B------:R-:W-:Y:S01]  /*15b0*/  WARPGROUP.ARRIVE ;  /* 0x00000000000079c5 */ /* 0x000fe20000000000 */
[----:B------:R-:W-:Y:S01]  /*15c0*/  UMOV UR9, 0x40000040 ;  /* 0x4000004000097882 */ /* 0x000fe20000000000 */
[----:B------:R-:W-:-:S10]  /*15d0*/  UMOV UR11, 0x40000040 ;  /* 0x40000040000b7882 */ /* 0x000fd40000000000 */
[----:B------:R-:W-:-:S04]  /*15e0*/  UIADD3 UR4, UR4, 0x28100, URZ ;  /* 0x0002810004047890 */ /* 0x000fc8000fffe03f */
[----:B------:R-:W-:-:S04]  /*15f0*/  USHF.R.U32.HI UR4, URZ, 0x4, UR4 ;  /* 0x000000043f047899 */ /* 0x000fc80008011604 */
[----:B------:R-:W-:Y:S02]  /*1600*/  ULOP3.LUT UR5, UR4, 0x3fff, URZ, 0xc0, !UPT ;  /* 0x00003fff04057892 */ /* 0x000fe4000f8ec03f */
[----:B------:R-:W-:Y:S02]  /*1610*/  ULOP3.LUT UR4, UR41, 0x10000, URZ, 0xfc, !UPT ;  /* 0x0001000029047892 */ /* 0x000fe4000f8efc3f */
[----:B------:R-:W-:Y:S02]  /*1620*/  ULOP3.LUT UR5, UR5, 0x10000, URZ, 0xfc, !UPT ;  /* 0x0001000005057892 */ /* 0x000fe4000f8efc3f */
[----:B------:R-:W-:Y:S02]  /*1630*/  ULEA UR7, UR39, UR4, 0xb ;  /* 0x0000000427077291 */ /* 0x000fe4000f8e583f */
[----:B------:R-:W-:Y:S02]  /*1640*/  ULEA UR6, UR39, UR5, 0x9 ;  /* 0x0000000527067291 */ /* 0x000fe4000f8e483f */
[----:B------:R-:W-:-:S03]  /*1650*/  UIADD3 UR12, UR7, 0x400, URZ ;  /* 0x00000400070c7890 */ /* 0x000fc6000fffe03f */
[----:B------:R-:W-:Y:S02]  /*1660*/  UMOV UR8, UR7 ;  /* 0x0000000700087c82 */ /* 0x000fe40008000000 */
[----:B------:R-:W-:Y:S02]  /*1670*/  UMOV UR10, UR6 ;  /* 0x00000006000a7c82 */ /* 0x000fe40008000000 */
[----:B------:R-:W-:Y:S01]  /*1680*/  HGMMA.64x64x16.F32 R56, gdesc[UR8], RZ, !UPT, gsb0 ;  /* 0x00e00000083879f0 */ /* 0x000fe2000c0008ff */
[----:B------:R-:W-:Y:S01]  /*1690*/  UMOV UR8, UR12 ;  /* 0x0000000c00087c82 */ /* 0x000fe20008000000 */
[----:B------:R-:W-:Y:S01]  /*16a0*/  UMOV UR9, 0x40000040 ;  /* 0x4000004000097882 */ /* 0x000fe20000000000 */
[----:B------:R-:W-:Y:S01]  /*16b0*/  UIADD3 UR12, UR7, 0x402, URZ ;  /* 0x00000402070c7890 */ /* 0x000fe2000fffe03f */
[----:B------:R-:W-:Y:S02]  /*16c0*/  WARPGROUP.DEPBAR.LE gsb0, 0x0 ;  /* 0x00008000000079c5 */ /* 0x000fe40000010000 */
[----:B------:R-:W-:-:S06]  /*16d0*/  WARPGROUP.ARRIVE ;  /* 0x00000000000079c5 */ /* 0x000fcc0000000000 */
[----:B------:R-:W-:Y:S01]  /*16e0*/  HGMMA.64x64x16.F32 R24, gdesc[UR8], RZ, !UPT, gsb0 ;  /* 0x00e00000081879f0 */ /* 0x000fe2000c0008ff */
[----:B------:R-:W-:Y:S02]  /*16f0*/  UIADD3 UR8, UR7, 0x2, URZ ;  /* 0x0000000207087890 */ /* 0x000fe4000fffe03f */
[----:B------:R-:W-:Y:S01]  /*1700*/  UIADD3 UR10, UR6, 0x2, URZ ;  /* 0x00000002060a7890 */ /* 0x000fe2000fffe03f */
[----:B------:R-:W-:Y:S01]  /*1710*/  UMOV UR9, 0x40000040 ;  /* 0x4000004000097882 */ /* 0x000fe20000000000 */
[----:B------:R-:W-:Y:S01]  /*1720*/  UMOV UR11, 0x40000040 ;  /* 0x40000040000b7882 */ /* 0x000fe20000000000 */
[----:B------:R-:W-:Y:S02]  /*1730*/  WARPGROUP.DEPBAR.LE gsb0, 0x0 ;  /* 0x00008000000079c5 */ /* 0x000fe40000010000 */
[----:B------:R-:W-:-:S06]  /*1740*/  WARPGROUP.ARRIVE ;  /* 0x00000000000079c5 */ /* 0x000fcc0000000000 */
[----:B------:R-:W-:Y:S01]  /*1750*/  HGMMA.64x64x16.F32 R56, gdesc[UR8], R56, gsb0 ;  /* 0x00e00000083879f0 */ /* 0x000fe20008000838 */
[----:B------:R-:W-:Y:S01]  /*1760*/  UMOV UR8, UR12 ;  /* 0x0000000c00087c82 */ /* 0x000fe20008000000 */
[----:B------:R-:W-:Y:S01]  /*1770*/  UMOV UR9, 0x40000040 ;  /* 0x4000004000097882 */ /* 0x000fe20000000000 */
[----:B------:R-:W-:Y:S01]  /*1780*/  UIADD3 UR12, UR7, 0x404, URZ ;  /* 0x00000404070c7890 */ /* 0x000fe2000fffe03f */
[----:B------:R-:W-:Y:S02]  /*1790*/  WARPGROUP.DEPBAR.LE gsb0, 0x0 ;  /* 0x00008000000079c5 */ /* 0x000fe40000010000 */
[----:B------:R-:W-:-:S06]  /*17a0*/  WARPGROUP.ARRIVE ;  /* 0x00000000000079c5 */ /* 0x000fcc0000000000 */
[----:B------:R-:W-:Y:S01]  /*17b0*/  HGMMA.64x64x16.F32 R24, gdesc[UR8], R24, gsb0 ;  /* 0x00e00000081879f0 */ /* 0x000fe20008000818 */
        /* <DEDUP_REMOVED lines=9> */
[----:B------:R-:W-:Y:S02]  /*1850*/  WARPGROUP.DEPBAR.LE gsb0, 0x0 ;  /* 0x00008000000079c5 */ /* 0x000fe40000010000 */
[----:B------:R-:W-:-:S06]  /*1860*/  WARPGROUP.ARRIVE ;  /* 0x00000000000079c5 */ /* 0x000fcc0000000000 */
[----:B------:R-:W-:Y:S01]  /*1870*/  HGMMA.64x64x16.F32 R24, gdesc[UR8], R24, gsb0 ;  /* 0x00e00000081879f0 */ /* 0x000fe20008000818 */
[----:B------:R-:W-:Y:S02]  /*1880*/  UIADD3 UR8, UR7, 0x6, URZ ;  /* 0x0000000607087890 */ /* 0x000fe4000fffe03f */
[----:B------:R-:W-:Y:S01]  /*1890*/  UIADD3 UR10, UR6, 0x6, URZ ;  /* 0x00000006060a7890 */ /* 0x000fe2000fffe03f */
[----:B------:R-:W-:Y:S01]  /*18a0*/  UMOV UR9, 0x40000040 ;  /* 0x4000004000097882 */ /* 0x000fe20000000000 */
[----:B------:R-:W-:Y:S01]  /*18b0*/  UMOV UR11, 0x40000040 ;  /* 0x40000040000b7882 */ /* 0x000fe20000000000 */
[----:B------:R-:W-:Y:S01]  /*18c0*/  UIADD3 UR7, UR7, 0x406, URZ ;  /* 0x0000040607077890 */ /* 0x000fe2000fffe03f */
[----:B------:R-:W-:Y:S02]  /*18d0*/  WARPGROUP.DEPBAR.LE gsb0, 0x0 ;  /* 0x00008000000079c5 */ /* 0x000fe40000010000 */
[----:B------:R-:W-:-:S06]  /*18e0*/  WARPGROUP.ARRIVE ;  /* 0x00000000000079c5 */ /* 0x000fcc0000000000 */
[----:B------:R-:W-:Y:S01]  /*18f0*/  HGMMA.64x64x16.F32 R56, gdesc[UR8], R56, gsb0 ;  /* 0x00e00000083879f0 */ /* 0x000fe20008000838 */
[----:B------:R-:W-:Y:S01]  /*1900*/  UMOV UR8, UR7 ;  /* 0x0000000700087c82 */ /* 0x000fe20008000000 */
[----:B------:R-:W-:Y:S01]  /*1910*/  UMOV UR9, 0x40000040 ;  /* 0x4000004000097882 */ /* 0x000fe20000000000 */
[----:B------:R-:W-:Y:S02]  /*1920*/  WARPGROUP.DEPBAR.LE gsb0, 0x0 ;  /* 0x00008000000079c5 */ /* 0x000fe40000010000 */
[----:B------:R-:W-:-:S06]  /*1930*/  WARPGROUP.ARRIVE ;  /* 0x00000000000079c5 */ /* 0x000fcc0000000000 */
[----:B------:R-:W-:Y:S03]  /*1940*/  HGMMA.64x64x16.F32 R24, gdesc[UR8], R24, gsb0 ;  /* 0x00e00000081879f0 */ /* 0x000fe60008000818 */
[----:B------:R-:W-:Y:S02]  /*1950*/  WARPGROUP.DEPBAR.LE gsb0, 0x0 ;  /* 0x00008000000079c5 */ /* 0x000fe40000010000 */
[----:B------:R-:W-:Y:S05]  /*1960*/  @!P1 BRA `(.L_x_22) ;  /* 0x0000000400849947 */ /* 0x000fea0003800000 */
[----:B------:R-:W-:Y:S02]  /*1970*/  UIADD3 UR6, UR39, 0x1, URZ ;  /* 0x0000000127067890 */ /* 0x000fe4000fffe03f */
[----:B------:R-:W-:Y:S02]  /*1980*/  IMAD.U32 R3, RZ, RZ, UR39 ;  /* 0x00000027ff037e24 */ /* 0x000fe4000f8e00ff */
[----:B------:R-:W-:-:S04]  /*1990*/  UISETP.NE.AND UP0, UPT, UR6, 0x5, UPT ;  /* 0x000000050600788c */ /* 0x000fc8000bf05270 */
[----:B------:R-:W-:Y:S02]  /*19a0*/  USEL UR7, URZ, 0x1, UP0 ;  /* 0x000000013f077887 */ /* 0x000fe40008000000 */
[----:B------:R-:W-:Y:S02]  /*19b0*/  USEL UR6, UR6, URZ, UP0 ;  /* 0x0000003f06067287 */ /* 0x000fe40008000000 */
[----:B------:R-:W-:-:S06]  /*19c0*/  ULOP3.LUT UR7, UR38, UR7, URZ, 0x3c, !UPT ;  /* 0x0000000726077292 */ /* 0x000fcc000f8e3c3f */
[----:B------:R-:W-:-:S07]  /*19d0*/  IMAD.U32 R7, RZ, RZ, UR7 ;  /* 0x00000007ff077e24 */ /* 0x000fce000f8e00ff */
.L_x_29:
[----:B------:R-:W-:Y:S05]  /*19e0*/  @!P0 BRA `(.L_x_23) ;  /* 0x0000000000048947 */ /* 0x000fea0003800000 */
[----:B------:R-:W-:Y:S01]  /*19f0*/  BPT.TRAP 0x1 ;  /* 0x000000040000795c */ /* 0x000fe20000300000 */
.L_x_23:
[----:B------:R-:W3:Y:S01]  /*1a00*/  S2UR UR8, SR_CgaCtaId ;  /* 0x00000000000879c3 */ /* 0x000ee20000008800 */
[----:B------:R-:W-:Y:S01]  /*1a10*/  UMOV UR7, 0x400 ;  /* 0x0000040000077882 */ /* 0x000fe20000000000 */
[----:B01----:R-:W-:Y:S01]  /*1a20*/  IMAD.U32 R5, RZ, RZ, UR6 ;  /* 0x00000006ff057e24 */ /* 0x003fe2000f8e00ff */
[----:B------:R-:W-:Y:S01]  /*1a30*/  SHF.L.U32 R4, R7, 0x1f, RZ ;  /* 0x0000001f07047819 */ /* 0x000fe200000006ff */
[----:B---3--:R-:W-:-:S06]  /*1a40*/  ULEA UR7, UR8, UR7, 0x18 ;  /* 0x0000000708077291 */ /* 0x008fcc000f8ec03f */
[----:B------:R-:W-:-:S04]  /*1a50*/  IMAD.U32 R6, RZ, RZ, UR7 ;  /* 0x00000007ff067e24 */ /* 0x000fc8000f8e00ff */
[----:B------:R-:W-:-:S04]  /*1a60*/  IMAD R5, R5, 0x8, R6 ;  /* 0x0000000805057824 */ /* 0x000fc800078e0206 */
[----:B------:R0:W1:Y:S01]  /*1a70*/  SYNCS.PHASECHK.TRANS64.TRYWAIT P1, [R5+URZ], R4 ;  /* 0x00000004050075a7 */ /* 0x000062000802017f */
[----:B------:R-:W-:Y:S05]  /*1a80*/  @!P0 BRA `(.L_x_24) ;  /* 0x0000000000048947 */ /* 0x000fea0003800000 */
[----:B------:R-:W-:Y:S01]  /*1a90*/  BPT.TRAP 0x1 ;  /* 0x000000040000795c */ /* 0x000fe20000300000 */
.L_x_24:
[----:B-1----:R-:W-:Y:S05]  /*1aa0*/  @P1 BRA `(.L_x_25) ;  /* 0x0000000000081947 */ /* 0x002fea0003800000 */
[----:B------:R-:W1:Y:S02]  /*1ab0*/  SYNCS.PHASECHK.TRANS64.TRYWAIT P1, [R5+URZ], R4 ;  /* 0x00000004050075a7 */ /* 0x000e64000802017f */
[----:B-1----:R-:W-:Y:S05]  /*1ac0*/  @!P1 BRA `(.L_x_26) ;  /* 0x0000007000fc9947 */ /* 0x002fea0003800000 */
.L_x_25:
[----:B------:R-:W-:Y:S01]  /*1ad0*/  ULEA UR7, UR6, UR5, 0x9 ;  /* 0x0000000506077291 */ /* 0x000fe2000f8e483f */
[----:B------:R-:W-:Y:S01]  /*1ae0*/  WARPGROUP.ARRIVE ;  /* 0x00000000000079c5 */ /* 0x000fe20000000000 */
[----:B------:R-:W-:Y:S01]  /*1af0*/  ULEA UR12, UR6, UR4, 0xb ;  /* 0x00000004060c7291 */ /* 0x000fe2000f8e583f */
[----:B------:R-:W-:Y:S01]  /*1b00*/  UMOV UR11, 0x40000040 ;  /* 0x40000040000b7882 */ /* 0x000fe20000000000 */
[----:B------:R-:W-:Y:S02]  /*1b10*/  UMOV UR9, 0x40000040 ;  /* 0x4000004000097882 */ /* 0x000fe40000000000 */
[----:B------:R-:W-:Y:S01]  /*1b20*/  UIADD3 UR13, UR12, 0x400, URZ ;  /* 0x000004000c0d7890 */ /* 0x000fe2000fffe03f */
[----:B------:R-:W-:Y:S02]  /*1b30*/  UMOV UR10, UR7 ;  /* 0x00000007000a7c82 */ /* 0x000fe40008000000 */
[----:B------:R-:W-:Y:S02]  /*1b40*/  UMOV UR8, UR12 ;  /* 0x0000000c00087c82 */ /* 0x000fe40008000000 */
[----:B------:R-:W-:Y:S01]  /*1b50*/  HGMMA.64x64x16.F32 R56, gdesc[UR8], R56, gsb0 ;  /* 0x00e00000083879f0 */ /* 0x000fe20008000838 */
[----:B------:R-:W-:Y:S01]  /*1b60*/  UMOV UR9, 0x40000040 ;  /* 0x4000004000097882 */ /* 0x000fe20000000000 */
[----:B------:R-:W-:Y:S01]  /*1b70*/  UMOV UR8, UR13 ;  /* 0x0000000d00087c82 */ /* 0x000fe20008000000 */
[----:B------:R-:W-:Y:S01]  /*1b80*/  UIADD3 UR13, UR12, 0x402, URZ ;  /* 0x000004020c0d7890 */ /* 0x000fe2000fffe03f */
[----:B------:R-:W-:-:S02]  /*1b90*/  WARPGROUP.DEPBAR.LE gsb0, 0x0 ;  /* 0x00008000000079c5 */ /* 0x000fc40000010000 */
        /* <DEDUP_REMOVED lines=42> */
[----:B------:R-:W-:Y:S01]  /*1e40*/  BPT.TRAP 0x1 ;  /* 0x000000040000795c */ /* 0x000fe20000300000 */
.L_x_27:
[----:B------:R-:W-:-:S13]  /*1e50*/  ISETP.NE.AND P1, PT, R23, RZ, PT ;  /* 0x000000ff1700720c */ /* 0x000fda0003f25270 */
[----:B01----:R-:W-:-:S04]  /*1e60*/  @P1 IMAD R4, R3, 0x8, R6 ;  /* 0x0000000803041824 */ /* 0x003fc800078e0206 */
[----:B------:R-:W-:-:S05]  /*1e70*/  @P1 VIADD R5, R4, 0x28 ;  /* 0x0000002804051836 */ /* 0x000fca0000000000 */
[----:B------:R-:W-:-:S04]  /*1e80*/  @P1 PRMT R5, R22, 0x654, R5 ;  /* 0x0000065416051816 */ /* 0x000fc80000000005 */
[----:B------:R0:W-:Y:S01]  /*1e90*/  @P1 SYNCS.ARRIVE.TRANS64.RED.A1T0 RZ, [R5+URZ], RZ ;  /* 0x000000ff05ff19a7 */ /* 0x0001e2000810043f */
[----:B------:R-:W-:-:S13]  /*1ea0*/  ISETP.GT.U32.AND P1, PT, R19, 0x1, PT ;  /* 0x000000011300780c */ /* 0x000fda0003f24070 */
[----:B0-----:R-:W-:Y:S05]  /*1eb0*/  @P1 BRA `(.L_x_28) ;  /* 0x0000000000041947 */ /* 0x001fea0003800000 */
[----:B------:R-:W-:Y:S01]  /*1ec0*/  BPT.TRAP 0x1 ;  /* 0x000000040000795c */ /* 0x000fe20000300000 */
.L_x_28:
[----:B------:R-:W-:Y:S01]  /*1ed0*/  UIADD3 UR6, UR6, 0x1, URZ ;  /* 0x0000000106067890 */ /* 0x000fe2000fffe03f */
[C---:B------:R-:W-:Y:S01]  /*1ee0*/  ISETP.GT.AND P2, PT, R0.reuse, 0x1, PT ;  /* 0x000000010000780c */ /* 0x040fe20003f44270 */
[----:B------:R-:W-:Y:S02]  /*1ef0*/  VIADD R3, R3, 0x1 ;  /* 0x0000000103037836 */ /* 0x000fe40000000000 */
[----:B------:R-:W-:Y:S01]  /*1f00*/  UISETP.NE.AND UP0, UPT, UR6, 0x5, UPT ;  /* 0x000000050600788c */ /* 0x000fe2000bf05270 */
[----:B------:R-:W-:Y:S02]  /*1f10*/  VIADD R0, R0, 0xffffffff ;  /* 0xffffffff00007836 */ /* 0x000fe40000000000 */
[C---:B------:R-:W-:Y:S01]  /*1f20*/  ISETP.NE.AND P1, PT, R3.reuse, 0x5, PT ;  /* 0x000000050300780c */ /* 0x040fe20003f25270 */
[----:B------:R-:W-:Y:S02]  /*1f30*/  USEL UR7, URZ, 0x1, UP0 ;  /* 0x000000013f077887 */ /* 0x000fe40008000000 */
[----:B------:R-:W-:Y:S01]  /*1f40*/  USEL UR6, UR6, URZ, UP0 ;  /* 0x0000003f06067287 */ /* 0x000fe20008000000 */
[----:B------:R-:W-:-:S03]  /*1f50*/  SEL R3, R3, RZ, P1 ;  /* 0x000000ff03037207 */ /* 0x000fc60000800000 */
[----:B------:R-:W-:Y:S01]  /*1f60*/  LOP3.LUT R7, R7, UR7, RZ, 0x3c, !PT ;  /* 0x0000000707077c12 */ /* 0x000fe2000f8e3cff */
[----:B------:R-:W-:Y:S07]  /*1f70*/  @P2 BRA `(.L_x_29) ;  /* 0xfffffff800982947 */ /* 0x000fee000383ffff */
.L_x_22:
[----:B------:R-:W3:Y:S02]  /*1f80*/  LDC R0, c[0x0][0x28c] ;  /* 0x0000a300ff007b82 */ /* 0x000ee40000000800 */
[----:B---3--:R-:W-:-:S13]  /*1f90*/  ISETP.GE.AND P1, PT, R0, 0x1, PT ;  /* 0x000000010000780c */ /* 0x008fda0003f26270 */
[----:B------:R-:W-:Y:S05]  /*1fa0*/  @!P1 BRA `(.L_x_30) ;  /* 0x0000000000509947 */ /* 0x000fea0003800000 */
[----:B------:R-:W-:Y:S05]  /*1fb0*/  @!P0 BRA `(.L_x_31) ;  /* 0x0000000000048947 */ /* 0x000fea0003800000 */
[----:B------:R-:W-:Y:S01]  /*1fc0*/  BPT.TRAP 0x1 ;  /* 0x000000040000795c */ /* 0x000fe20000300000 */
.L_x_31:
[----:B------:R-:W-:Y:S01]  /*1fd0*/  ISETP.NE.AND P0, PT, R23, RZ, PT ;  /* 0x000000ff1700720c */ /* 0x000fe20003f05270 */
[----:B------:R-:W-:Y:S01]  /*1fe0*/  BSSY B0, `(.L_x_32) ;  /* 0x000000e000007945 */ /* 0x000fe20003800000 */
[----:B------:R-:W-:-:S11]  /*1ff0*/  ISETP.GT.U32.AND P1, PT, R19, 0x1, PT ;  /* 0x000000011300780c */ /* 0x000fd60003f24070 */
[----:B------:R-:W-:Y:S05]  /*2000*/  @!P0 BRA `(.L_x_33) ;  /* 0x00000000002c8947 */ /* 0x000fea0003800000 */
[----:B------:R-:W-:-:S04]  /*2010*/  UISETP.LT.AND UP0, UPT, UR40, 0x1, UPT ;  /* 0x000000012800788c */ /* 0x000fc8000bf01270 */
[----:B------:R-:W-:-:S04]  /*2020*/  USEL UR6, UR40, 0x1, UP0 ;  /* 0x0000000128067887 */ /* 0x000fc80008000000 */
[----:B------:R-:W-:-:S04]  /*2030*/  UIADD3 UR6, UR39, UR40, -UR6 ;  /* 0x0000002827067290 */ /* 0x000fc8000fffe806 */
[----:B------:R-:W-:-:S04]  /*2040*/  UIMAD.WIDE.U32 UR4, UR6, -0x33333333, URZ ;  /* 0xcccccccd060478a5 */ /* 0x000fc8000f8e003f */
[----:B------:R-:W-:-:S04]  /*2050*/  USHF.R.U32.HI UR4, URZ, 0x2, UR5 ;  /* 0x000000023f047899 */ /* 0x000fc80008011605 */
[----:B------:R-:W-:-:S06]  /*2060*/  UIMAD UR6, UR4, -0x5, UR6 ;  /* 0xfffffffb040678a4 */ /* 0x000fcc000f8e0206 */
[----:B------:R-:W-:-:S04]  /*2070*/  IMAD.U32 R3, RZ, RZ, UR6 ;  /* 0x00000006ff037e24 */ /* 0x000fc8000f8e00ff */
[----:B------:R-:W-:-:S04]  /*2080*/  IMAD R0, R3, 0x8, R6 ;  /* 0x0000000803007824 */ /* 0x000fc800078e0206 */
[----:B------:R-:W-:-:S05]  /*2090*/  VIADD R3, R0, 0x28 ;  /* 0x0000002800037836 */ /* 0x000fca0000000000 */
[----:B------:R-:W-:-:S04]  /*20a0*/  PRMT R3, R22, 0x654, R3 ;  /* 0x0000065416037816 */ /* 0x000fc80000000003 */
[----:B------:R3:W-:Y:S03]  /*20b0*/  SYNCS.ARRIVE.TRANS64.RED.A1T0 RZ, [R3+URZ], RZ ;  /* 0x000000ff03ff79a7 */ /* 0x0007e6000810043f */
.L_x_33:
[----:B------:R-:W-:Y:S05]  /*20c0*/  BSYNC B0 ;  /* 0x0000000000007941 */ /* 0x000fea0003800000 */
.L_x_32:
[----:B------:R-:W-:Y:S05]  /*20d0*/  @P1 BRA `(.L_x_30) ;  /* 0x0000000000041947 */ /* 0x000fea0003800000 */
[----:B------:R-:W-:Y:S01]  /*20e0*/  BPT.TRAP 0x1 ;  /* 0x000000040000795c */ /* 0x000fe20000300000 */
.L_x_30:
[----:B------:R-:W4:Y:S01]  /*20f0*/  LDC R6, c[0x0][0x288] ;  /* 0x0000a200ff067b82 */ /* 0x000f220000000800 */
[--C-:B------:R-:W-:Y:S01]  /*2100*/  SHF.R.U32.HI R0, RZ, 0x2, R18.reuse ;  /* 0x00000002ff007819 */ /* 0x100fe20000011612 */
[----:B------:R-:W-:Y:S01]  /*2110*/  IMAD.SHL.U32 R11, R92, 0x40, RZ ;  /* 0x000000405c0b7824 */ /* 0x000fe200078e00ff */
[----:B01----:R-:W-:Y:S01]  /*2120*/  SHF.R.U32.HI R5, RZ, 0x7, R18 ;  /* 0x00000007ff057819 */ /* 0x003fe20000011612 */
[----:B------:R-:W-:Y:S01]  /*2130*/  UIADD3 UR39, UR40, UR39, URZ ;  /* 0x0000002728277290 */ /* 0x000fe2000fffe03f */
[----:B---3--:R-:W-:Y:S01]  /*2140*/  LOP3.LUT R3, R0, 0x7, RZ, 0xc0, !PT ;  /* 0x0000000700037812 */ /* 0x008fe200078ec0ff */
[----:B------:R-:W-:Y:S01]  /*2150*/  ULDC UR7, c[0x0][0x284] ;  /* 0x0000a10000077ab9 */ /* 0x000fe20000000800 */
[----:B------:R-:W-:Y:S01]  /*2160*/  LOP3.LUT R0, R5, 0x1, RZ, 0xc0, !PT ;  /* 0x0000000105007812 */ /* 0x000fe200078ec0ff */
[----:B------:R-:W-:Y:S01]  /*2170*/  UISETP.GT.U32.AND UP0, UPT, UR39, 0x4, UPT ;  /* 0x000000042700788c */ /* 0x000fe2000bf04070 */
[C---:B------:R-:W-:Y:S01]  /*2180*/  LOP3.LUT R5, R18.reuse, 0x3, RZ, 0xc0, !PT ;  /* 0x0000000312057812 */ /* 0x040fe200078ec0ff */
[----:B------:R-:W-:Y:S01]  /*2190*/  UISETP.GE.U32.AND UP1, UPT, UR40, 0x5, UPT ;  /* 0x000000052800788c */ /* 0x000fe2000bf26070 */
[----:B------:R-:W-:Y:S01]  /*21a0*/  LOP3.LUT R4, R18, 0x60, RZ, 0xc0, !PT ;  /* 0x0000006012047812 */ /* 0x000fe200078ec0ff */
[----:B------:R-:W-:Y:S01]  /*21b0*/  IMAD.SHL.U32 R8, R0, 0x40, RZ ;  /* 0x0000004000087824 */ /* 0x000fe200078e00ff */
[----:B------:R-:W-:Y:S01]  /*21c0*/  UISETP.LT.U32.AND UP0, UPT, UR40, 0x5, UP0 ;  /* 0x000000052800788c */ /* 0x000fe20008701070 */
[----:B------:R-:W-:Y:S01]  /*21d0*/  SHF.R.S32.HI R21, RZ, 0x1f, R89 ;  /* 0x0000001fff157819 */ /* 0x000fe20000011459 */
[----:B------:R-:W-:Y:S01]  /*21e0*/  ULDC.64 UR8, c[0x0][0x5d0] ;  /* 0x0001740000087ab9 */ /* 0x000fe20000000a00 */
[----:B------:R-:W-:Y:S01]  /*21f0*/  SHF.R.U32.HI R4, RZ, 0x1, R4 ;  /* 0x00000001ff047819 */ /* 0x000fe20000011604 */
[----:B------:R-:W-:-:S02]  /*2200*/  UIMAD.WIDE.U32 UR4, UR39, -0x33333333, URZ ;  /* 0xcccccccd270478a5 */ /* 0x000fc4000f8e003f */
[----:B------:R-:W-:Y:S01]  /*2210*/  USEL UR6, URZ, 0x1, !UP0 ;  /* 0x000000013f067887 */ /* 0x000fe2000c000000 */
[--C-:B------:R-:W-:Y:S01]  /*2220*/  IADD3 R7, RZ, -R4, -R3.reuse ;  /* 0x80000004ff077210 */ /* 0x100fe20007ffe803 */
[----:B------:R-:W-:Y:S01]  /*2230*/  USHF.R.U32.HI UR4, URZ, 0x2, UR5 ;  /* 0x000000023f047899 */ /* 0x000fe20008011605 */
[----:B------:R-:W-:Y:S01]  /*2240*/  LOP3.LUT R3, R8, 0x40, R3, 0xe2, !PT ;  /* 0x0000004008037812 */ /* 0x000fe200078ee203 */
[----:B------:R-:W-:Y:S01]  /*2250*/  IMAD R8, R21, UR8, RZ ;  /* 0x0000000815087c24 */ /* 0x000fe2000f8e02ff */
[----:B----4-:R-:W-:Y:S01]  /*2260*/  ISETP.GE.AND P0, PT, R11, R6, PT ;  /* 0x000000060b00720c */ /* 0x010fe20003f06270 */
[----:B------:R-:W-:Y:S01]  /*2270*/  IMAD R10, R5, -0x2, R6 ;  /* 0xfffffffe050a7824 */ /* 0x000fe200078e0206 */
[----:B------:R-:W-:Y:S01]  /*2280*/  ULOP3.LUT UR38, UR38, UR6, URZ, 0x3c, !UPT ;  /* 0x0000000626267292 */ /* 0x000fe2000f8e3c3f */
[----:B------:R-:W-:Y:S01]  /*2290*/  IMAD.SHL.U32 R5, R96, 0x100, RZ ;  /* 0x0000010060057824 */ /* 0x000fe200078e00ff */
[----:B------:R-:W-:Y:S01]  /*22a0*/  UIMAD UR39, UR4, -0x5, UR39 ;  /* 0xfffffffb042778a4 */ /* 0x000fe2000f8e0227 */
[----:B------:R-:W-:Y:S01]  /*22b0*/  IMAD.SHL.U32 R6, R18, 0x2, RZ ;  /* 0x0000000212067824 */ /* 0x000fe200078e00ff */
[----:B------:R-:W-:Y:S01]  /*22c0*/  @UP1 ULOP3.LUT UR38, UR38, 0x1, UR4, 0x78, !UPT ;  /* 0x0000000126261892 */ /* 0x000fe2000f8e7804 */
[----:B------:R-:W-:Y:S01]  /*22d0*/  IMAD R0, R0, -0x40, R7 ;  /* 0xffffffc000007824 */ /* 0x000fe200078e0207 */
[----:B------:R-:W-:Y:S01]  /*22e0*/  ISETP.GE.OR P0, PT, R5, UR7, P0 ;  /* 0x0000000705007c0c */ /* 0x000fe20008706670 */
[----:B------:R-:W-:Y:S01]  /*22f0*/  IMAD.WIDE R96, R96, 0x100, RZ ;  /* 0x0000010060607825 */ /* 0x000fe200078e02ff */
[----:B------:R-:W-:-:S03]  /*2300*/  LOP3.LUT R6, R11, 0x6, R6, 0xf8, !PT ;  /* 0x000000060b067812 */ /* 0x000fc600078ef806 */
[----:B------:R-:W-:Y:S01]  /*2310*/  IMAD R13, R89, UR9, R8 ;  /* 0x00000009590d7c24 */ /* 0x000fe2000f8e0208 */
[----:B------:R-:W-:Y:S02]  /*2320*/  SHF.R.S32.HI R7, RZ, 0x1f, R6 ;  /* 0x0000001fff077819 */ /* 0x000fe40000011406 */
[----:B------:R-:W-:Y:S01]  /*2330*/  LOP3.LUT R113, R96, R3, R4, 0xfe, !PT ;  /* 0x0000000360717212 */ /* 0x000fe200078efe04 */
[----:B------:R-:W-:Y:S01]  /*2340*/  IMAD.IADD R4, R10, 0x1, -R11 ;  /* 0x000000010a047824 */ /* 0x000fe200078e0a0b */
[----:B------:R-:W-:Y:S01]  /*2350*/  IADD3 R3, -R5, UR7, R0 ;  /* 0x0000000705037c10 */ /* 0x000fe2000fffe100 */
[----:B------:R-:W-:-:S04]  /*2360*/  IMAD.WIDE.U32 R8, R89, UR8, R6 ;  /* 0x0000000859087c25 */ /* 0x000fc8000f8e0006 */
[----:B------:R-:W-:Y:S02]  /*2370*/  IMAD.IADD R9, R9, 0x1, R13 ;  /* 0x0000000109097824 */ /* 0x000fe400078e020d */
[----:B------:R-:W-:Y:S01]  /*2380*/  IMAD.MOV.U32 R0, RZ, RZ, -0x1 ;  /* 0xffffffffff007424 */ /* 0x000fe200078e00ff */
[----:B------:R-:W-:Y:S06]  /*2390*/  @P0 BRA `(.L_x_34) ;  /* 0x0000004c00780947 */ /* 0x000fec0003800000 */
[----:B------:R-:W0:Y:S01]  /*23a0*/  LDC.64 R12, c[0x0][0x5c8] ;  /* 0x00017200ff0c7b82 */ /* 0x000e220000000a00 */
[----:B-----5:R-:W-:Y:S01]  /*23b0*/  FSETP.NEU.AND P1, PT, R90, RZ, PT ;  /* 0x000000ff5a00720b */ /* 0x020fe20003f2d000 */
[----:B------:R-:W-:Y:S01]  /*23c0*/  BSSY B0, `(.L_x_34) ;  /* 0x00004db000007945 */ /* 0x000fe20003800000 */
[----:B------:R-:W-:-:S04]  /*23d0*/  ISETP.GT.AND P6, PT, R4, RZ, PT ;  /* 0x000000ff0400720c */ /* 0x000fc80003fc4270 */
[----:B------:R-:W-:Y:S01]  /*23e0*/  ISETP.GT.AND P0, PT, R3, RZ, P6 ;  /* 0x000000ff0300720c */ /* 0x000fe20003704270 */
[-C--:B0-----:R-:W-:Y:S02]  /*23f0*/  IMAD R10, R97, R12.reuse, RZ ;  /* 0x0000000c610a7224 */ /* 0x081fe400078e02ff */
[----:B------:R-:W-:-:S04]  /*2400*/  IMAD.WIDE.U32 R104, R113, R12, R8 ;  /* 0x0000000c71687225 */ /* 0x000fc800078e0008 */
[----:B------:R-:W-:-:S04]  /*2410*/  IMAD R5, R113, R13, R10 ;  /* 0x0000000d71057224 */ /* 0x000fc800078e020a */
[----:B------:R-:W-:Y:S01]  /*2420*/  IMAD.IADD R95, R105, 0x1, R5 ;  /* 0x00000001695f7824 */ /* 0x000fe200078e0205 */
[----:B------:R-:W-:Y:S06]  /*2430*/  @!P1 BRA `(.L_x_35) ;  /* 0x0000003400749947 */ /* 0x000fec0003800000 */
[----:B------:R-:W0:Y:S01]  /*2440*/  LDC.64 R14, c[0x0][0x5b8] ;  /* 0x00016e00ff0e7b82 */ /* 0x000e220000000a00 */
[----:B------:R-:W-:-:S07]  /*2450*/  ULDC.64 UR4, c[0x0][0x5c0] ;  /* 0x0001700000047ab9 */ /* 0x000fce0000000a00 */
[----:B------:R-:W1:Y:S08]  /*2460*/  LDC.64 R98, c[0x0][0x5b0] ;  /* 0x00016c00ff627b82 */ /* 0x000e700000000a00 */
[----:B------:R-:W3:Y:S01]  /*2470*/  LDC.64 R10, c[0x0][0x5a8] ;  /* 0x00016a00ff0a7b82 */ /* 0x000ee20000000a00 */
[-C--:B0-----:R-:W-:Y:S02]  /*2480*/  IMAD R8, R21, R14.reuse, RZ ;  /* 0x0000000e15087224 */ /* 0x081fe400078e02ff */
[----:B------:R-:W-:-:S04]  /*2490*/  IMAD.WIDE.U32 R20, R89, R14, R6 ;  /* 0x0000000e59147225 */ /* 0x000fc800078e0006 */
[----:B--2---:R-:W-:Y:S02]  /*24a0*/  IMAD R91, R89, R15, R8 ;  /* 0x0000000f595b7224 */ /* 0x004fe400078e0208 */
[-C--:B-1----:R-:W-:Y:S02]  /*24b0*/  IMAD R8, R97, R98.reuse, RZ ;  /* 0x0000006261087224 */ /* 0x082fe400078e02ff */
[----:B------:R-:W-:Y:S02]  /*24c0*/  IMAD.IADD R93, R21, 0x1, R91 ;  /* 0x00000001155d7824 */ /* 0x000fe400078e025b */
[----:B------:R-:W-:Y:S02]  /*24d0*/  IMAD.MOV.U32 R92, RZ, RZ, R20 ;  /* 0x000000ffff5c7224 */ /* 0x000fe400078e0014 */
[C---:B------:R-:W-:Y:S02]  /*24e0*/  IMAD R109, R113.reuse, R99, R8 ;  /* 0x00000063716d7224 */ /* 0x040fe400078e0208 */
[----:B------:R-:W-:-:S04]  /*24f0*/  IMAD.WIDE.U32 R8, R113, R98, R92 ;  /* 0x0000006271087225 */ /* 0x000fc800078e005c */
[----:B------:R-:W-:Y:S01]  /*2500*/  IMAD.IADD R5, R9, 0x1, R109 ;  /* 0x0000000109057824 */ /* 0x000fe200078e026d */
[----:B---3--:R-:W-:-:S04]  /*2510*/  LEA R100, P1, R8, R10, 0x1 ;  /* 0x0000000a08647211 */ /* 0x008fc800078208ff */
[----:B------:R-:W-:-:S05]  /*2520*/  LEA.HI.X R101, R8, R11, R5, 0x1, P1 ;  /* 0x0000000b08657211 */ /* 0x000fca00008f0c05 */
[----:B------:R-:W2:Y:S01]  /*2530*/  @P0 LDG.E.LTC128B.U16 R5, desc[UR36][R100.64] ;  /* 0x0000002464050981 */ /* 0x000ea2000c1e1520 */
[----:B------:R-:W-:Y:S01]  /*2540*/  LEA R94, P1, R104, UR4, 0x1 ;  /* 0x00000004685e7c11 */ /* 0x000fe2000f8208ff */
[----:B------:R-:W-:Y:S01]  /*2550*/  IMAD.WIDE.U32 R8, R113, R98, R6 ;  /* 0x0000006271087225 */ /* 0x000fe200078e0006 */
[----:B------:R-:W-:Y:S01]  /*2560*/  ISETP.GT.AND P4, PT, R4, 0x1, PT ;  /* 0x000000010400780c */ /* 0x000fe20003f84270 */
[----:B------:R-:W-:Y:S01]  /*2570*/  BSSY B1, `(.L_x_36) ;  /* 0x0000012000017945 */ /* 0x000fe20003800000 */
[----:B------:R-:W-:Y:S01]  /*2580*/  LEA.HI.X R95, R104, UR5, R95, 0x1, P1 ;  /* 0x00000005685f7c11 */ /* 0x000fe200088f0c5f */
[----:B------:R-:W-:Y:S01]  /*2590*/  IMAD.IADD R9, R109, 0x1, R9 ;  /* 0x000000016d097824 */ /* 0x000fe200078e0209 */
[----:B------:R-:W-:Y:S02]  /*25a0*/  ISETP.GT.AND P1, PT, R3, RZ, P4 ;  /* 0x000000ff0300720c */ /* 0x000fe40002724270 */
[----:B------:R-:W-:Y:S01]  /*25b0*/  P2R R107, PR, RZ, 0x10 ;  /* 0x00000010ff6b7803 */ /* 0x000fe20000000000 */
[----:B------:R-:W-:-:S04]  /*25c0*/  IMAD.WIDE.U32 R102, R89, R14, R8 ;  /* 0x0000000e59667225 */ /* 0x000fc800078e0008 */
[----:B------:R-:W-:Y:S01]  /*25d0*/  IMAD.IADD R9, R91, 0x1, R103 ;  /* 0x000000015b097824 */ /* 0x000fe200078e0267 */
[----:B------:R-:W-:Y:S02]  /*25e0*/  LEA R8, P2, R102, R10, 0x1 ;  /* 0x0000000a66087211 */ /* 0x000fe400078408ff */
[----:B------:R-:W-:Y:S02]  /*25f0*/  SHF.L.U64.HI R103, R98, 0x3, R99 ;  /* 0x0000000362677819 */ /* 0x000fe40000010263 */
[----:B------:R-:W-:Y:S01]  /*2600*/  LEA.HI.X R9, R102, R11, R9, 0x1, P2 ;  /* 0x0000000b66097211 */ /* 0x000fe200010f0c09 */
[----:B------:R-:W-:Y:S02]  /*2610*/  IMAD.SHL.U32 R102, R98, 0x8, RZ ;  /* 0x0000000862667824 */ /* 0x000fe400078e00ff */
[----:B--2---:R-:W-:-:S05]  /*2620*/  HADD2.F32 R15, -RZ, R5.H0_H0 ;  /* 0x20000005ff0f7230 */ /* 0x004fca0000004100 */
[----:B------:R-:W-:-:S04]  /*2630*/  FMUL R15, R15, R90 ;  /* 0x0000005a0f0f7220 */ /* 0x000fc80000400000 */
[----:B------:R-:W-:-:S05]  /*2640*/  FFMA R15, R56, R88, R15 ;  /* 0x00000058380f7223 */ /* 0x000fca000000000f */
[----:B------:R-:W-:-:S05]  /*2650*/  F2FP.F16.F32.PACK_AB R15, RZ, R15 ;  /* 0x0000000fff0f723e */ /* 0x000fca00000000ff */
[----:B------:R0:W-:Y:S01]  /*2660*/  @P0 STG.E.U16 desc[UR36][R94.64], R15 ;  /* 0x0000000f5e000986 */ /* 0x0001e2000c101524 */
[----:B------:R-:W-:Y:S05]  /*2670*/  @!P1 BRA `(.L_x_37) ;  /* 0x0000000000049947 */ /* 0x000fea0003800000 */
[----:B------:R1:W5:Y:S02]  /*2680*/  LDG.E.LTC128B.U16 R5, desc[UR36][R8.64+0x2] ;  /* 0x0000022408057981 */ /* 0x000364000c1e1520 */
.L_x_37:
[----:B------:R-:W-:Y:S05]  /*2690*/  BSYNC B1 ;  /* 0x0000000000017941 */ /* 0x000fea0003800000 */
.L_x_36:
[----:B0----5:R-:W-:Y:S01]  /*26a0*/  HADD2.F32 R15, -RZ, R5.H0_H0 ;  /* 0x20000005ff0f7230 */ /* 0x021fe20000004100 */
[----:B------:R-:W-:Y:S01]  /*26b0*/  ISETP.GT.AND P0, PT, R3, 0x8, P6 ;  /* 0x000000080300780c */ /* 0x000fe20003704270 */
[----:B------:R-:W-:-:S04]  /*26c0*/  IMAD.WIDE.U32 R104, R113, R98, R102 ;  /* 0x0000006271687225 */ /* 0x000fc800078e0066 */
[----:B------:R-:W-:Y:S01]  /*26d0*/  FMUL R56, R15, R90 ;  /* 0x0000005a0f387220 */ /* 0x000fe20000400000 */
[----:B------:R-:W-:Y:S01]  /*26e0*/  IMAD.IADD R109, R109, 0x1, R105 ;  /* 0x000000016d6d7824 */ /* 0x000fe200078e0269 */
[----:B------:R-:W-:Y:S02]  /*26f0*/  IADD3 R15, P2, R20, R104, RZ ;  /* 0x00000068140f7210 */ /* 0x000fe40007f5e0ff */
[----:B------:R-:W-:-:S03]  /*2700*/  FFMA R57, R57, R88, R56 ;  /* 0x0000005839397223 */ /* 0x000fc60000000038 */
[----:B------:R-:W-:Y:S01]  /*2710*/  IMAD.X R100, R109, 0x1, R93, P2 ;  /* 0x000000016d647824 */ /* 0x000fe200010e065d */
[C---:B------:R-:W-:Y:S02]  /*2720*/  LEA R56, P2, R15.reuse, R10, 0x1 ;  /* 0x0000000a0f387211 */ /* 0x040fe400078408ff */
[----:B------:R-:W-:Y:S02]  /*2730*/  F2FP.F16.F32.PACK_AB R101, RZ, R57 ;  /* 0x00000039ff65723e */ /* 0x000fe400000000ff */
[----:B------:R-:W-:Y:S02]  /*2740*/  LEA.HI.X R57, R15, R11, R100, 0x1, P2 ;  /* 0x0000000b0f397211 */ /* 0x000fe400010f0c64 */
[----:B------:R-:W-:Y:S01]  /*2750*/  PRMT R15, R5, 0x7610, R15 ;  /* 0x00007610050f7816 */ /* 0x000fe2000000000f */
[----:B------:R0:W-:Y:S05]  /*2760*/  @P1 STG.E.U16 desc[UR36][R94.64+0x2], R101 ;  /* 0x000002655e001986 */ /* 0x0001ea000c101524 */
[----:B------:R2:W3:Y:S01]  /*2770*/  @P0 LDG.E.LTC128B.U16 R15, desc[UR36][R56.64] ;  /* 0x00000024380f0981 */ /* 0x0004e2000c1e1520 */
[----:B------:R-:W-:Y:S01]  /*2780*/  IADD3 R104, P1, R6, R104, RZ ;  /* 0x0000006806687210 */ /* 0x000fe20007f3e0ff */
[----:B------:R-:W-:Y:S01]  /*2790*/  BSSY B1, `(.L_x_38) ;  /* 0x0000012000017945 */ /* 0x000fe20003800000 */
[----:B------:R-:W-:-:S03]  /*27a0*/  SHF.L.U64.HI R111, R12, 0x4, R13 ;  /* 0x000000040c6f7819 */ /* 0x000fc6000001020d */
[----:B------:R-:W-:Y:S01]  /*27b0*/  IMAD.X R105, R7, 0x1, R109, P1 ;  /* 0x0000000107697824 */ /* 0x000fe200008e066d */
[----:B------:R-:W-:Y:S01]  /*27c0*/  ISETP.GT.AND P1, PT, R3, 0x8, P4 ;  /* 0x000000080300780c */ /* 0x000fe20002724270 */
[----:B------:R-:W-:Y:S02]  /*27d0*/  IMAD.SHL.U32 R109, R12, 0x10, RZ ;  /* 0x000000100c6d7824 */ /* 0x000fe400078e00ff */
[----:B------:R-:W-:-:S03]  /*27e0*/  IMAD.WIDE.U32 R104, R89, R14, R104 ;  /* 0x0000000e59687225 */ /* 0x000fc600078e0068 */
[----:B------:R-:W-:Y:S02]  /*27f0*/  IADD3 R100, P2, R109, R94, RZ ;  /* 0x0000005e6d647210 */ /* 0x000fe40007f5e0ff */
[----:B--2---:R-:W-:-:S03]  /*2800*/  LEA R56, P3, R104, R10, 0x1 ;  /* 0x0000000a68387211 */ /* 0x004fc600078608ff */
[----:B0-----:R-:W-:Y:S02]  /*2810*/  IMAD.X R101, R111, 0x1, R95, P2 ;  /* 0x000000016f657824 */ /* 0x001fe400010e065f */
[----:B---3--:R-:W-:-:S05]  /*2820*/  HADD2.F32 R5, -RZ, R15.H0_H0 ;  /* 0x2000000fff057230 */ /* 0x008fca0000004100 */
[----:B------:R-:W-:-:S04]  /*2830*/  FMUL R5, R5, R90 ;  /* 0x0000005a05057220 */ /* 0x000fc80000400000 */
[----:B------:R-:W-:Y:S01]  /*2840*/  FFMA R5, R58, R88, R5 ;  /* 0x000000583a057223 */ /* 0x000fe20000000005 */
[----:B------:R-:W-:-:S04]  /*2850*/  IMAD.IADD R58, R91, 0x1, R105 ;  /* 0x000000015b3a7824 */ /* 0x000fc800078e0269 */
[----:B------:R-:W-:Y:S02]  /*2860*/  F2FP.F16.F32.PACK_AB R5, RZ, R5 ;  /* 0x00000005ff05723e */ /* 0x000fe400000000ff */
[----:B------:R-:W-:-:S03]  /*2870*/  LEA.HI.X R57, R104, R11, R58, 0x1, P3 ;  /* 0x0000000b68397211 */ /* 0x000fc600018f0c3a */
[----:B------:R0:W-:Y:S01]  /*2880*/  @P0 STG.E.U16 desc[UR36][R100.64], R5 ;  /* 0x0000000564000986 */ /* 0x0001e2000c101524 */
[----:B------:R-:W-:Y:S05]  /*2890*/  @!P1 BRA `(.L_x_39) ;  /* 0x0000000000049947 */ /* 0x000fea0003800000 */
[----:B------:R2:W5:Y:S02]  /*28a0*/  LDG.E.LTC128B.U16 R15, desc[UR36][R56.64+0x2] ;  /* 0x00000224380f7981 */ /* 0x000564000c1e1520 */
.L_x_39:
[----:B------:R-:W-:Y:S05]  /*28b0*/  BSYNC B1 ;  /* 0x0000000000017941 */ /* 0x000fea0003800000 */
.L_x_38:
[----:B0----5:R-:W-:Y:S01]  /*28c0*/  HADD2.F32 R5, -RZ, R15.H0_H0 ;  /* 0x2000000fff057230 */ /* 0x021fe20000004100 */
[----:B------:R-:W-:Y:S01]  /*28d0*/  ISETP.GT.AND P4, PT, R4, 0x8, PT ;  /* 0x000000080400780c */ /* 0x000fe20003f84270 */
[----:B------:R-:W-:Y:S01]  /*28e0*/  BSSY B1, `(.L_x_40) ;  /* 0x000000d000017945 */ /* 0x000fe20003800000 */
[----:B------:R-:W-:Y:S02]  /*28f0*/  PRMT R104, R15, 0x7610, R104 ;  /* 0x000076100f687816 */ /* 0x000fe40000000068 */
[----:B------:R-:W-:Y:S01]  /*2900*/  FMUL R58, R5, R90 ;  /* 0x0000005a053a7220 */ /* 0x000fe20000400000 */
[----:B------:R-:W-:Y:S02]  /*2910*/  ISETP.GT.AND P0, PT, R3, RZ, P4 ;  /* 0x000000ff0300720c */ /* 0x000fe40002704270 */
[----:B------:R-:W-:Y:S01]  /*2920*/  P2R R108, PR, RZ, 0x10 ;  /* 0x00000010ff6c7803 */ /* 0x000fe20000000000 */
[----:B------:R-:W-:Y:S01]  /*2930*/  FFMA R58, R59, R88, R58 ;  /* 0x000000583b3a7223 */ /* 0x000fe2000000003a */
[----:B------:R-:W-:-:S04]  /*2940*/  IMAD.MOV.U32 R59, RZ, RZ, R101 ;  /* 0x000000ffff3b7224 */ /* 0x000fc800078e0065 */
[----:B------:R-:W-:-:S04]  /*2950*/  F2FP.F16.F32.PACK_AB R58, RZ, R58 ;  /* 0x0000003aff3a723e */ /* 0x000fc800000000ff */
[----:B------:R-:W-:Y:S01]  /*2960*/  PRMT R5, R58, 0x7610, R5 ;  /* 0x000076103a057816 */ /* 0x000fe20000000005 */
[----:B------:R-:W-:-:S05]  /*2970*/  IMAD.MOV.U32 R58, RZ, RZ, R100 ;  /* 0x000000ffff3a7224 */ /* 0x000fca00078e0064 */
[----:B------:R0:W-:Y:S01]  /*2980*/  @P1 STG.E.U16 desc[UR36][R58.64+0x2], R5 ;  /* 0x000002053a001986 */ /* 0x0001e2000c101524 */
[----:B------:R-:W-:Y:S05]  /*2990*/  @!P0 BRA `(.L_x_41) ;  /* 0x0000000000048947 */ /* 0x000fea0003800000 */
[----:B------:R3:W5:Y:S02]  /*29a0*/  LDG.E.LTC128B.U16 R104, desc[UR36][R8.64+0x10] ;  /* 0x0000102408687981 */ /* 0x000764000c1e1520 */
.L_x_41:
[----:B------:R-:W-:Y:S05]  /*29b0*/  BSYNC B1 ;  /* 0x0000000000017941 */ /* 0x000fea0003800000 */
.L_x_40:
[----:B-----5:R-:W-:Y:S01]  /*29c0*/  HADD2.F32 R15, -RZ, R104.H0_H0 ;  /* 0x20000068ff0f7230 */ /* 0x020fe20000004100 */
[----:B------:R-:W-:Y:S01]  /*29d0*/  ISETP.GT.AND P3, PT, R4, 0x9, PT ;  /* 0x000000090400780c */ /* 0x000fe20003f64270 */
[C---:B0-----:R-:W-:Y:S01]  /*29e0*/  IMAD.SHL.U32 R5, R12.reuse, 0x100, RZ ;  /* 0x000001000c057824 */ /* 0x041fe200078e00ff */
[----:B------:R-:W-:Y:S02]  /*29f0*/  BSSY B1, `(.L_x_42) ;  /* 0x000000c000017945 */ /* 0x000fe40003800000 */
[----:B------:R-:W-:Y:S01]  /*2a00*/  FMUL R105, R15, R90 ;  /* 0x0000005a0f697220 */ /* 0x000fe20000400000 */
[----:B------:R-:W-:Y:S02]  /*2a10*/  SHF.L.U64.HI R15, R12, 0x8, R13 ;  /* 0x000000080c0f7819 */ /* 0x000fe4000001020d */
[----:B------:R-:W-:Y:S01]  /*2a20*/  IADD3 R12, P1, P2, R5, R94, R109 ;  /* 0x0000005e050c7210 */ /* 0x000fe20007a3e06d */
[----:B------:R-:W-:Y:S01]  /*2a30*/  FFMA R105, R60, R88, R105 ;  /* 0x000000583c697223 */ /* 0x000fe20000000069 */
[----:B------:R-:W-:-:S02]  /*2a40*/  P2R R109, PR, RZ, 0x8 ;  /* 0x00000008ff6d7803 */ /* 0x000fc40000000000 */
[----:B------:R-:W-:Y:S02]  /*2a50*/  IADD3.X R13, R15, R95, R111, P1, P2 ;  /* 0x0000005f0f0d7210 */ /* 0x000fe40000fe446f */
[----:B------:R-:W-:Y:S02]  /*2a60*/  F2FP.F16.F32.PACK_AB R105, RZ, R105 ;  /* 0x00000069ff69723e */ /* 0x000fe400000000ff */
[----:B------:R-:W-:-:S03]  /*2a70*/  ISETP.GT.AND P1, PT, R3, RZ, P3 ;  /* 0x000000ff0300720c */ /* 0x000fc60001f24270 */
[----:B------:R0:W-:Y:S10]  /*2a80*/  @P0 STG.E.U16 desc[UR36][R94.64+0x10], R105 ;  /* 0x000010695e000986 */ /* 0x0001f4000c101524 */
[----:B------:R-:W-:Y:S05]  /*2a90*/  @!P1 BRA `(.L_x_43) ;  /* 0x0000000000049947 */ /* 0x000fea0003800000 */
[----:B------:R4:W5:Y:S02]  /*2aa0*/  LDG.E.LTC128B.U16 R104, desc[UR36][R8.64+0x12] ;  /* 0x0000122408687981 */ /* 0x000964000c1e1520 */
.L_x_43:
[----:B------:R-:W-:Y:S05]  /*2ab0*/  BSYNC B1 ;  /* 0x0000000000017941 */ /* 0x000fea0003800000 */
.L_x_42:
[----:B0----5:R-:W-:Y:S01]  /*2ac0*/  HADD2.F32 R105, -RZ, R104.H0_H0 ;  /* 0x20000068ff697230 */ /* 0x021fe20000004100 */
[----:B------:R-:W-:Y:S01]  /*2ad0*/  ISETP.GT.AND P0, PT, R3, 0x8, P4 ;  /* 0x000000080300780c */ /* 0x000fe20002704270 */
[----:B------:R-:W-:Y:S03]  /*2ae0*/  BSSY B1, `(.L_x_44) ;  /* 0x000000a000017945 */ /* 0x000fe60003800000 */
[----:B------:R-:W-:-:S04]  /*2af0*/  FMUL R60, R105, R90 ;  /* 0x0000005a693c7220 */ /* 0x000fc80000400000 */
[----:B------:R-:W-:Y:S01]  /*2b00*/  FFMA R60, R61, R88, R60 ;  /* 0x000000583d3c7223 */ /* 0x000fe2000000003c */
[----:B------:R-:W-:-:S04]  /*2b10*/  @P1 IMAD.MOV.U32 R61, RZ, RZ, R95 ;  /* 0x000000ffff3d1224 */ /* 0x000fc800078e005f */
[----:B------:R-:W-:-:S04]  /*2b20*/  F2FP.F16.F32.PACK_AB R60, RZ, R60 ;  /* 0x0000003cff3c723e */ /* 0x000fc800000000ff */
[----:B------:R-:W-:Y:S01]  /*2b30*/  PRMT R105, R60, 0x7610, R105 ;  /* 0x000076103c697816 */ /* 0x000fe20000000069 */
[----:B------:R-:W-:-:S05]  /*2b40*/  @P1 IMAD.MOV.U32 R60, RZ, RZ, R94 ;  /* 0x000000ffff3c1224 */ /* 0x000fca00078e005e */
[----:B------:R0:W-:Y:S01]  /*2b50*/  @P1 STG.E.U16 desc[UR36][R60.64+0x12], R105 ;  /* 0x000012693c001986 */ /* 0x0001e2000c101524 */
[----:B------:R-:W-:Y:S05]  /*2b60*/  @!P0 BRA `(.L_x_45) ;  /* 0x0000000000048947 */ /* 0x000fea0003800000 */
[----:B------:R0:W5:Y:S02]  /*2b70*/  LDG.E.LTC128B.U16 R104, desc[UR36][R56.64+0x10] ;  /* 0x0000102438687981 */ /* 0x000164000c1e1520 */
.L_x_45:
[----:B------:R-:W-:Y:S05]  /*2b80*/  BSYNC B1 ;  /* 0x0000000000017941 */ /* 0x000fea0003800000 */
.L_x_44:
[----:B0----5:R-:W-:Y:S01]  /*2b90*/  HADD2.F32 R61, -RZ, R104.H0_H0 ;  /* 0x20000068ff3d7230 */ /* 0x021fe20000004100 */
[----:B------:R-:W-:Y:S01]  /*2ba0*/  ISETP.GT.AND P1, PT, R3, 0x8, P3 ;  /* 0x000000080300780c */ /* 0x000fe20001f24270 */
[----:B------:R-:W-:Y:S03]  /*2bb0*/  BSSY B1, `(.L_x_46) ;  /* 0x0000007000017945 */ /* 0x000fe60003800000 */
[----:B------:R-:W-:-:S04]  /*2bc0*/  FMUL R61, R61, R90 ;  /* 0x0000005a3d3d7220 */ /* 0x000fc80000400000 */
[----:B------:R-:W-:-:S05]  /*2bd0*/  FFMA R61, R62, R88, R61 ;  /* 0x000000583e3d7223 */ /* 0x000fca000000003d */
[----:B------:R-:W-:-:S05]  /*2be0*/  F2FP.F16.F32.PACK_AB R61, RZ, R61 ;  /* 0x0000003dff3d723e */ /* 0x000fca00000000ff */
[----:B------:R0:W-:Y:S01]  /*2bf0*/  @P0 STG.E.U16 desc[UR36][R58.64+0x10], R61 ;  /* 0x0000103d3a000986 */ /* 0x0001e2000c101524 */
[----:B------:R-:W-:Y:S05]  /*2c00*/  @!P1 BRA `(.L_x_47) ;  /* 0x0000000000049947 */ /* 0x000fea0003800000 */
[----:B------:R0:W5:Y:S02]  /*2c10*/  LDG.E.LTC128B.U16 R104, desc[UR36][R56.64+0x12] ;  /* 0x0000122438687981 */ /* 0x000164000c1e1520 */
.L_x_47:
[----:B------:R-:W-:Y:S05]  /*2c20*/  BSYNC B1 ;  /* 0x0000000000017941 */ /* 0x000fea0003800000 */
.L_x_46:
[----:B0----5:R-:W-:Y:S01]  /*2c30*/  HADD2.F32 R61, -RZ, R104.H0_H0 ;  /* 0x20000068ff3d7230 */ /* 0x021fe20000004100 */
[----:B------:R-:W-:Y:S01]  /*2c40*/  IADD3 R113, P0, R113, 0x80, RZ ;  /* 0x0000008071717810 */ /* 0x000fe20007f1e0ff */
[----:B------:R-:W-:Y:S01]  /*2c50*/  BSSY B1, `(.L_x_48) ;  /* 0x000000b000017945 */ /* 0x000fe20003800000 */
[----:B------:R-:W-:Y:S02]  /*2c60*/  ISETP.GT.AND P2, PT, R4, 0x10, PT ;  /* 0x000000100400780c */ /* 0x000fe40003f44270 */
[----:B------:R-:W-:Y:S01]  /*2c70*/  FMUL R60, R61, R90 ;  /* 0x0000005a3d3c7220 */ /* 0x000fe20000400000 */
[----:B------:R-:W-:Y:S01]  /*2c80*/  IMAD.X R97, RZ, RZ, R97, P0 ;  /* 0x000000ffff617224 */ /* 0x000fe200000e0661 */
[----:B------:R-:W-:Y:S02]  /*2c90*/  ISETP.GT.AND P0, PT, R3, RZ, P2 ;  /* 0x000000ff0300720c */ /* 0x000fe40001704270 */
[----:B------:R-:W-:Y:S01]  /*2ca0*/  FFMA R60, R63, R88, R60 ;  /* 0x000000583f3c7223 */ /* 0x000fe2000000003c */
[----:B------:R-:W-:-:S04]  /*2cb0*/  P2R R105, PR, RZ, 0x4 ;  /* 0x00000004ff697803 */ /* 0x000fc80000000000 */
[----:B------:R-:W-:-:S05]  /*2cc0*/  F2FP.F16.F32.PACK_AB R60, RZ, R60 ;  /* 0x0000003cff3c723e */ /* 0x000fca00000000ff */
[----:B------:R0:W-:Y:S01]  /*2cd0*/  @P1 STG.E.U16 desc[UR36][R58.64+0x12], R60 ;  /* 0x0000123c3a001986 */ /* 0x0001e2000c101524 */
[----:B------:R-:W-:Y:S05]  /*2ce0*/  @!P0 BRA `(.L_x_49) ;  /* 0x0000000000048947 */ /* 0x000fea0003800000 */
[----:B------:R0:W5:Y:S02]  /*2cf0*/  LDG.E.LTC128B.U16 R104, desc[UR36][R8.64+0x20] ;  /* 0x0000202408687981 */ /* 0x000164000c1e1520 */
.L_x_49:
[----:B------:R-:W-:Y:S05]  /*2d00*/  BSYNC B1 ;  /* 0x0000000000017941 */ /* 0x000fea0003800000 */
.L_x_48:
[----:B-----5:R-:W-:Y:S01]  /*2d10*/  HADD2.F32 R21, -RZ, R104.H0_H0 ;  /* 0x20000068ff157230 */ /* 0x020fe20000004100 */
[----:B------:R-:W-:Y:S01]  /*2d20*/  ISETP.GT.AND P1, PT, R4, 0x11, PT ;  /* 0x000000110400780c */ /* 0x000fe20003f24270 */
[-C--:B0-----:R-:W-:Y:S01]  /*2d30*/  IMAD R60, R97, R98.reuse, RZ ;  /* 0x00000062613c7224 */ /* 0x081fe200078e02ff */
[----:B------:R-:W-:Y:S01]  /*2d40*/  BSSY B1, `(.L_x_50) ;  /* 0x0000021000017945 */ /* 0x000fe20003800000 */
[----:B------:R-:W-:-:S04]  /*2d50*/  IMAD.WIDE.U32 R62, R113, R98, R6 ;  /* 0x00000062713e7225 */ /* 0x000fc800078e0006 */
[----:B------:R-:W-:Y:S01]  /*2d60*/  FMUL R21, R21, R90 ;  /* 0x0000005a15157220 */ /* 0x000fe20000400000 */
[----:B------:R-:W-:-:S03]  /*2d70*/  IMAD R111, R113, R99, R60 ;  /* 0x00000063716f7224 */ /* 0x000fc600078e023c */
[----:B------:R-:W-:Y:S01]  /*2d80*/  FFMA R21, R64, R88, R21 ;  /* 0x0000005840157223 */ /* 0x000fe20000000015 */
[----:B------:R-:W-:-:S04]  /*2d90*/  IMAD.WIDE.U32 R60, R113, R98, R92 ;  /* 0x00000062713c7225 */ /* 0x000fc800078e005c */
[----:B------:R-:W-:Y:S01]  /*2da0*/  F2FP.F16.F32.PACK_AB R21, RZ, R21 ;  /* 0x00000015ff15723e */ /* 0x000fe200000000ff */
[----:B------:R-:W-:Y:S02]  /*2db0*/  IMAD.IADD R63, R111, 0x1, R63 ;  /* 0x000000016f3f7824 */ /* 0x000fe400078e023f */
[----:B------:R-:W-:Y:S01]  /*2dc0*/  IMAD.WIDE.U32 R98, R113, R98, R102 ;  /* 0x0000006271627225 */ /* 0x000fe200078e0066 */
[----:B------:R-:W-:-:S03]  /*2dd0*/  PRMT R97, R21, 0x7610, R97 ;  /* 0x0000761015617816 */ /* 0x000fc60000000061 */
[----:B------:R-:W-:Y:S02]  /*2de0*/  IMAD.IADD R21, R61, 0x1, R111 ;  /* 0x000000013d157824 */ /* 0x000fe400078e026f */
[----:B------:R0:W-:Y:S01]  /*2df0*/  @P0 STG.E.U16 desc[UR36][R94.64+0x20], R97 ;  /* 0x000020615e000986 */ /* 0x0001e2000c101524 */
[----:B------:R-:W-:Y:S02]  /*2e00*/  IMAD.IADD R111, R111, 0x1, R99 ;  /* 0x000000016f6f7824 */ /* 0x000fe400078e0263 */
[----:B0-----:R-:W-:Y:S01]  /*2e10*/  IMAD.WIDE.U32 R96, R89, R14, R62 ;  /* 0x0000000e59607225 */ /* 0x001fe200078e003e */
[----:B------:R-:W-:-:S04]  /*2e20*/  LEA R62, P0, R60, R10, 0x1 ;  /* 0x0000000a3c3e7211 */ /* 0x000fc800078008ff */
[----:B------:R-:W-:Y:S01]  /*2e30*/  LEA.HI.X R63, R60, R11, R21, 0x1, P0 ;  /* 0x0000000b3c3f7211 */ /* 0x000fe200000f0c15 */
[----:B------:R-:W-:Y:S01]  /*2e40*/  IMAD.IADD R21, R91, 0x1, R97 ;  /* 0x000000015b157824 */ /* 0x000fe200078e0261 */
[----:B------:R-:W-:-:S04]  /*2e50*/  LEA R60, P0, R96, R10, 0x1 ;  /* 0x0000000a603c7211 */ /* 0x000fc800078008ff */
[----:B------:R-:W-:Y:S02]  /*2e60*/  LEA.HI.X R61, R96, R11, R21, 0x1, P0 ;  /* 0x0000000b603d7211 */ /* 0x000fe400000f0c15 */
[----:B------:R-:W-:-:S05]  /*2e70*/  IADD3 R64, P0, R20, R98, RZ ;  /* 0x0000006214407210 */ /* 0x000fca0007f1e0ff */
[----:B------:R-:W-:Y:S01]  /*2e80*/  IMAD.X R92, R111, 0x1, R93, P0 ;  /* 0x000000016f5c7824 */ /* 0x000fe200000e065d */
[----:B------:R-:W-:-:S05]  /*2e90*/  IADD3 R20, P0, R6, R98, RZ ;  /* 0x0000006206147210 */ /* 0x000fca0007f1e0ff */
[----:B------:R-:W-:Y:S01]  /*2ea0*/  IMAD.X R21, R7, 0x1, R111, P0 ;  /* 0x0000000107157824 */ /* 0x000fe200000e066f */
[----:B------:R-:W-:Y:S01]  /*2eb0*/  LEA R6, P0, R64, R10, 0x1 ;  /* 0x0000000a40067211 */ /* 0x000fe200078008ff */
[----:B------:R-:W-:-:S03]  /*2ec0*/  IMAD.WIDE.U32 R20, R89, R14, R20 ;  /* 0x0000000e59147225 */ /* 0x000fc600078e0014 */
[----:B------:R-:W-:Y:S02]  /*2ed0*/  LEA.HI.X R7, R64, R11, R92, 0x1, P0 ;  /* 0x0000000b40077211 */ /* 0x000fe400000f0c5c */
[----:B------:R-:W-:Y:S01]  /*2ee0*/  P2R R89, PR, RZ, 0x2 ;  /* 0x00000002ff597803 */ /* 0x000fe20000000000 */
[----:B------:R-:W-:Y:S01]  /*2ef0*/  IMAD.IADD R91, R91, 0x1, R21 ;  /* 0x000000015b5b7824 */ /* 0x000fe200078e0215 */
[----:B------:R-:W-:-:S04]  /*2f00*/  LEA R10, P0, R20, R10, 0x1 ;  /* 0x0000000a140a7211 */ /* 0x000fc800078008ff */
[----:B------:R-:W-:Y:S02]  /*2f10*/  LEA.HI.X R11, R20, R11, R91, 0x1, P0 ;  /* 0x0000000b140b7211 */ /* 0x000fe400000f0c5b */
[----:B------:R-:W-:-:S13]  /*2f20*/  ISETP.GT.AND P0, PT, R3, RZ, P1 ;  /* 0x000000ff0300720c */ /* 0x000fda0000f04270 */
[----:B------:R-:W-:Y:S05]  /*2f30*/  @!P0 BRA `(.L_x_51) ;  /* 0x0000000000048947 */ /* 0x000fea0003800000 */
[----:B------:R0:W5:Y:S02]  /*2f40*/  LDG.E.LTC128B.U16 R104, desc[UR36][R8.64+0x22] ;  /* 0x0000222408687981 */ /* 0x000164000c1e1520 */
.L_x_51:
[----:B------:R-:W-:Y:S05]  /*2f50*/  BSYNC B1 ;  /* 0x0000000000017941 */ /* 0x000fea0003800000 */
.L_x_50:
[----:B-----5:R-:W-:Y:S01]  /*2f60*/  HADD2.F32 R21, -RZ, R104.H0_H0 ;  /* 0x20000068ff157230 */ /* 0x020fe20000004100 */
[----:B------:R-:W-:Y:S01]  /*2f70*/  BSSY B1, `(.L_x_52) ;  /* 0x000000a000017945 */ /* 0x000fe20003800000 */
[----:B------:R-:W-:-:S03]  /*2f80*/  @P0 IMAD.MOV.U32 R20, RZ, RZ, R94 ;  /* 0x000000ffff140224 */ /* 0x000fc600078e005e */
[----:B------:R-:W-:Y:S01]  /*2f90*/  FMUL R14, R21, R90 ;  /* 0x0000005a150e7220 */ /* 0x000fe20000400000 */
[----:B------:R-:W-:-:S03]  /*2fa0*/  @P0 IMAD.MOV.U32 R21, RZ, RZ, R95 ;  /* 0x000000ffff150224 */ /* 0x000fc600078e005f */
[----:B------:R-:W-:-:S05]  /*2fb0*/  FFMA R14, R65, R88, R14 ;  /* 0x00000058410e7223 */ /* 0x000fca000000000e */
[----:B------:R-:W-:-:S05]  /*2fc0*/  F2FP.F16.F32.PACK_AB R14, RZ, R14 ;  /* 0x0000000eff0e723e */ /* 0x000fca00000000ff */
[----:B------:R0:W-:Y:S01]  /*2fd0*/  @P0 STG.E.U16 desc[UR36][R20.64+0x22], R14 ;  /* 0x0000220e14000986 */ /* 0x0001e2000c101524 */
[----:B------:R-:W-:-:S13]  /*2fe0*/  ISETP.GT.AND P0, PT, R3, 0x8, P2 ;  /* 0x000000080300780c */ /* 0x000fda0001704270 */
[----:B0-----:R-:W-:Y:S05]  /*2ff0*/  @!P0 BRA `(.L_x_53) ;  /* 0x0000000000048947 */ /* 0x001fea0003800000 */
[----:B------:R0:W5:Y:S02]  /*3000*/  LDG.E.LTC128B.U16 R104, desc[UR36][R56.64+0x20] ;  /* 0x0000202438687981 */ /* 0x000164000c1e1520 */
.L_x_53:
[----:B------:R-:W-:Y:S05]  /*3010*/  BSYNC B1 ;  /* 0x0000000000017941 */ /* 0x000fea0003800000 */
.L_x_52:
[----:B-----5:R-:W-:Y:S01]  /*3020*/  HADD2.F32 R21, -RZ, R104.H0_H0 ;  /* 0x20000068ff157230 */ /* 0x020fe20000004100 */
[----:B------:R-:W-:Y:S04]  /*3030*/  BSSY B1, `(.L_x_54) ;  /* 0x0000008000017945 */ /* 0x000fe80003800000 */
[----:B------:R-:W-:-:S04]  /*3040*/  FMUL R21, R21, R90 ;  /* 0x0000005a15157220 */ /* 0x000fc80000400000 */
[----:B------:R-:W-:-:S05]  /*3050*/  FFMA R21, R66, R88, R21 ;  /* 0x0000005842157223 */ /* 0x000fca0000000015 */
[----:B------:R-:W-:-:S05]  /*3060*/  F2FP.F16.F32.PACK_AB R21, RZ, R21 ;  /* 0x00000015ff15723e */ /* 0x000fca00000000ff */
[----:B------:R0:W-:Y:S01]  /*3070*/  @P0 STG.E.U16 desc[UR36][R58.64+0x20], R21 ;  /* 0x000020153a000986 */ /* 0x0001e2000c101524 */
[----:B------:R-:W-:-:S13]  /*3080*/  ISETP.GT.AND P0, PT, R3, 0x8, P1 ;  /* 0x000000080300780c */ /* 0x000fda0000f04270 */
[----:B0-----:R-:W-:Y:S05]  /*3090*/  @!P0 BRA `(.L_x_55) ;  /* 0x0000000000048947 */ /* 0x001fea0003800000 */
[----:B------:R0:W5:Y:S02]  /*30a0*/  LDG.E.LTC128B.U16 R104, desc[UR36][R56.64+0x22] ;  /* 0x0000222438687981 */ /* 0x000164000c1e1520 */
.L_x_55:
[----:B------:R-:W-:Y:S05]  /*30b0*/  BSYNC B1 ;  /* 0x0000000000017941 */ /* 0x000fea0003800000 */
.L_x_54:
[----:B-----5:R-:W-:Y:S01]  /*30c0*/  HADD2.F32 R21, -RZ, R104.H0_H0 ;  /* 0x20000068ff157230 */ /* 0x020fe20000004100 */
[----:B------:R-:W-:Y:S01]  /*30d0*/  ISETP.GT.AND P2, PT, R4, 0x18, PT ;  /* 0x000000180400780c */ /* 0x000fe20003f44270 */
[----:B------:R-:W-:Y:S03]  /*30e0*/  BSSY B1, `(.L_x_56) ;  /* 0x0000009000017945 */ /* 0x000fe60003800000 */
[----:B------:R-:W-:Y:S01]  /*30f0*/  FMUL R14, R21, R90 ;  /* 0x0000005a150e7220 */ /* 0x000fe20000400000 */
[----:B------:R-:W-:-:S03]  /*3100*/  P2R R91, PR, RZ, 0x4 ;  /* 0x00000004ff5b7803 */ /* 0x000fc60000000000 */
[----:B------:R-:W-:-:S05]  /*3110*/  FFMA R14, R67, R88, R14 ;  /* 0x00000058430e7223 */ /* 0x000fca000000000e */
[----:B------:R-:W-:-:S05]  /*3120*/  F2FP.F16.F32.PACK_AB R14, RZ, R14 ;  /* 0x0000000eff0e723e */ /* 0x000fca00000000ff */
[----:B------:R0:W-:Y:S01]  /*3130*/  @P0 STG.E.U16 desc[UR36][R58.64+0x22], R14 ;  /* 0x0000220e3a000986 */ /* 0x0001e2000c101524 */
[----:B------:R-:W-:-:S13]  /*3140*/  ISETP.GT.AND P0, PT, R3, RZ, P2 ;  /* 0x000000ff0300720c */ /* 0x000fda0001704270 */
[----:B0-----:R-:W-:Y:S05]  /*3150*/  @!P0 BRA `(.L_x_57) ;  /* 0x0000000000048947 */ /* 0x001fea0003800000 */
[----:B------:R0:W5:Y:S02]  /*3160*/  LDG.E.LTC128B.U16 R104, desc[UR36][R8.64+0x30] ;  /* 0x0000302408687981 */ /* 0x000164000c1e1520 */
.L_x_57:
[----:B------:R-:W-:Y:S05]  /*3170*/  BSYNC B1 ;  /* 0x0000000000017941 */ /* 0x000fea0003800000 */
.L_x_56:
[----:B-----5:R-:W-:Y:S01]  /*3180*/  HADD2.F32 R21, -RZ, R104.H0_H0 ;  /* 0x20000068ff157230 */ /* 0x020fe20000004100 */
[----:B------:R-:W-:Y:S01]  /*3190*/  ISETP.GT.AND P1, PT, R4, 0x19, PT ;  /* 0x000000190400780c */ /* 0x000fe20003f24270 */
[----:B------:R-:W-:Y:S01]  /*31a0*/  @P0 IMAD.MOV.U32 R20, RZ, RZ, R94 ;  /* 0x000000ffff140224 */ /* 0x000fe200078e005e */
[----:B------:R-:W-:Y:S02]  /*31b0*/  BSSY B1, `(.L_x_58) ;  /* 0x000000b000017945 */ /* 0x000fe40003800000 */
[----:B------:R-:W-:-:S04]  /*31c0*/  FMUL R21, R21, R90 ;  /* 0x0000005a15157220 */ /* 0x000fc80000400000 */
[----:B------:R-:W-:Y:S01]  /*31d0*/  FFMA R21, R68, R88, R21 ;  /* 0x0000005844157223 */ /* 0x000fe20000000015 */
[----:B------:R-:W-:-:S04]  /*31e0*/  P2R R68, PR, RZ, 0x2 ;  /* 0x00000002ff447803 */ /* 0x000fc80000000000 */
[----:B------:R-:W-:-:S04]  /*31f0*/  F2FP.F16.F32.PACK_AB R21, RZ, R21 ;  /* 0x00000015ff15723e */ /* 0x000fc800000000ff */
[----:B------:R-:W-:Y:S01]  /*3200*/  PRMT R14, R21, 0x7610, R14 ;  /* 0x00007610150e7816 */ /* 0x000fe2000000000e */
[----:B------:R-:W-:-:S05]  /*3210*/  @P0 IMAD.MOV.U32 R21, RZ, RZ, R95 ;  /* 0x000000ffff150224 */ /* 0x000fca00078e005f */
[----:B------:R0:W-:Y:S01]  /*3220*/  @P0 STG.E.U16 desc[UR36][R20.64+0x30], R14 ;  /* 0x0000300e14000986 */ /* 0x0001e2000c101524 */
[----:B------:R-:W-:-:S13]  /*3230*/  ISETP.GT.AND P0, PT, R3, RZ, P1 ;  /* 0x000000ff0300720c */ /* 0x000fda0000f04270 */
[----:B0-----:R-:W-:Y:S05]  /*3240*/  @!P0 BRA `(.L_x_59) ;  /* 0x0000000000048947 */ /* 0x001fea0003800000 */
[----:B------:R0:W5:Y:S02]  /*3250*/  LDG.E.LTC128B.U16 R104, desc[UR36][R8.64+0x32] ;  /* 0x0000322408687981 */ /* 0x000164000c1e1520 */
.L_x_59:
[----:B------:R-:W-:Y:S05]  /*3260*/  BSYNC B1 ;  /* 0x0000000000017941 */ /* 0x000fea0003800000 */
.L_x_58:
        /* <DEDUP_REMOVED lines=11> */
.L_x_61:
[----:B------:R-:W-:Y:S05]  /*3320*/  BSYNC B1 ;  /* 0x0000000000017941 */ /* 0x000fea0003800000 */
.L_x_60:
        /* <DEDUP_REMOVED lines=9> */
.L_x_63:
[----:B------:R-:W-:Y:S05]  /*33c0*/  BSYNC B1 ;  /* 0x0000000000017941 */ /* 0x000fea0003800000 */
.L_x_62:
        /* <DEDUP_REMOVED lines=11> */
.L_x_65:
[----:B------:R-:W-:Y:S05]  /*3480*/  BSYNC B1 ;  /* 0x0000000000017941 */ /* 0x000fea0003800000 */
.L_x_64:
[----:B-----5:R-:W-:Y:S01]  /*3490*/  HADD2.F32 R21, -RZ, R104.H0_H0 ;  /* 0x20000068ff157230 */ /* 0x020fe20000004100 */
[----:B------:R-:W-:Y:S01]  /*34a0*/  ISETP.GT.AND P1, PT, R4, 0x21, PT ;  /* 0x000000210400780c */ /* 0x000fe20003f24270 */
[----:B------:R-:W-:Y:S01]  /*34b0*/  @P0 IMAD.MOV.U32 R20, RZ, RZ, R94 ;  /* 0x000000ffff140224 */ /* 0x000fe200078e005e */
[----:B------:R-:W-:Y:S02]  /*34c0*/  BSSY B1, `(.L_x_66) ;  /* 0x000000b000017945 */ /* 0x000fe40003800000 */
[----:B------:R-:W-:Y:S01]  /*34d0*/  FMUL R21, R21, R90 ;  /* 0x0000005a15157220 */ /* 0x000fe20000400000 */
[----:B------:R-:W-:-:S03]  /*34e0*/  P2R R70, PR, RZ, 0x2 ;  /* 0x00000002ff467803 */ /* 0x000fc60000000000 */
[----:B------:R-:W-:-:S05]  /*34f0*/  FFMA R21, R72, R88, R21 ;  /* 0x0000005848157223 */ /* 0x000fca0000000015 */
[----:B------:R-:W-:-:S04]  /*3500*/  F2FP.F16.F32.PACK_AB R21, RZ, R21 ;  /* 0x00000015ff15723e */ /* 0x000fc800000000ff */
[----:B------:R-:W-:Y:S01]  /*3510*/  PRMT R14, R21, 0x7610, R14 ;  /* 0x00007610150e7816 */ /* 0x000fe2000000000e */
[----:B------:R-:W-:-:S05]  /*3520*/  @P0 IMAD.MOV.U32 R21, RZ, RZ, R95 ;  /* 0x000000ffff150224 */ /* 0x000fca00078e005f */
[----:B------:R0:W-:Y:S01]  /*3530*/  @P0 STG.E.U16 desc[UR36][R20.64+0x40], R14 ;  /* 0x0000400e14000986 */ /* 0x0001e2000c101524 */
[----:B------:R-:W-:-:S13]  /*3540*/  ISETP.GT.AND P0, PT, R3, RZ, P1 ;  /* 0x000000ff0300720c */ /* 0x000fda0000f04270 */
[----:B0-----:R-:W-:Y:S05]  /*3550*/  @!P0 BRA `(.L_x_67) ;  /* 0x0000000000048947 */ /* 0x001fea0003800000 */
[----:B------:R0:W5:Y:S02]  /*3560*/  LDG.E.LTC128B.U16 R104, desc[UR36][R8.64+0x42] ;  /* 0x0000422408687981 */ /* 0x000164000c1e1520 */
.L_x_67:
[----:B------:R-:W-:Y:S05]  /*3570*/  BSYNC B1 ;  /* 0x0000000000017941 */ /* 0x000fea0003800000 */
.L_x_66:
        /* <DEDUP_REMOVED lines=11> */
.L_x_69:
[----:B------:R-:W-:Y:S05]  /*3630*/  BSYNC B1 ;  /* 0x0000000000017941 */ /* 0x000fea0003800000 */
.L_x_68:
        /* <DEDUP_REMOVED lines=9> */
.L_x_71:
[----:B------:R-:W-:Y:S05]  /*36d0*/  BSYNC B1 ;  /* 0x0000000000017941 */ /* 0x000fea0003800000 */
.L_x_70:
        /* <DEDUP_REMOVED lines=11> */
.L_x_73:
[----:B------:R-:W-:Y:S05]  /*3790*/  BSYNC B1 ;  /* 0x0000000000017941 */ /* 0x000fea0003800000 */
.L_x_72:
[----:B-----5:R-:W-:Y:S01]  /*37a0*/  HADD2.F32 R21, -RZ, R104.H0_H0 ;  /* 0x20000068ff157230 */ /* 0x020fe20000004100 */
[----:B------:R-:W-:Y:S01]  /*37b0*/  ISETP.GT.AND P5, PT, R4, 0x29, PT ;  /* 0x000000290400780c */ /* 0x000fe20003fa4270 */
[----:B------:R-:W-:Y:S01]  /*37c0*/  @P0 IMAD.MOV.U32 R20, RZ, RZ, R94 ;  /* 0x000000ffff140224 */ /* 0x000fe200078e005e */
[----:B------:R-:W-:Y:S02]  /*37d0*/  BSSY B1, `(.L_x_74) ;  /* 0x000000b000017945 */ /* 0x000fe40003800000 */
[----:B------:R-:W-:-:S04]  /*37e0*/  FMUL R21, R21, R90 ;  /* 0x0000005a15157220 */ /* 0x000fc80000400000 */
[----:B------:R-:W-:-:S05]  /*37f0*/  FFMA R21, R76, R88, R21 ;  /* 0x000000584c157223 */ /* 0x000fca0000000015 */
[----:B------:R-:W-:-:S04]  /*3800*/  F2FP.F16.F32.PACK_AB R21, RZ, R21 ;  /* 0x00000015ff15723e */ /* 0x000fc800000000ff */
[----:B------:R-:W-:Y:S01]  /*3810*/  PRMT R14, R21, 0x7610, R14 ;  /* 0x00007610150e7816 */ /* 0x000fe2000000000e */
[----:B------:R-:W-:-:S05]  /*3820*/  @P0 IMAD.MOV.U32 R21, RZ, RZ, R95 ;  /* 0x000000ffff150224 */ /* 0x000fca00078e005f */
[----:B------:R1:W-:Y:S01]  /*3830*/  @P0 STG.E.U16 desc[UR36][R20.64+0x50], R14 ;  /* 0x0000500e14000986 */ /* 0x0003e2000c101524 */
[----:B------:R-:W-:Y:S02]  /*3840*/  ISETP.GT.AND P0, PT, R3, RZ, P5 ;  /* 0x000000ff0300720c */ /* 0x000fe40002f04270 */
[----:B-1----:R-:W-:-:S11]  /*3850*/  P2R R14, PR, RZ, 0x20 ;  /* 0x00000020ff0e7803 */ /* 0x002fd60000000000 */
[----:B------:R-:W-:Y:S05]  /*3860*/  @!P0 BRA `(.L_x_75) ;  /* 0x0000000000048947 */ /* 0x000fea0003800000 */
[----:B------:R1:W5:Y:S02]  /*3870*/  LDG.E.LTC128B.U16 R104, desc[UR36][R8.64+0x52] ;  /* 0x0000522408687981 */ /* 0x000364000c1e1520 */
.L_x_75:
[----:B------:R-:W-:Y:S05]  /*3880*/  BSYNC B1 ;  /* 0x0000000000017941 */ /* 0x000fea0003800000 */
.L_x_74:
        /* <DEDUP_REMOVED lines=11> */
.L_x_77:
[----:B------:R-:W-:Y:S05]  /*3940*/  BSYNC B1 ;  /* 0x0000000000017941 */ /* 0x000fea0003800000 */
.L_x_76:
        /* <DEDUP_REMOVED lines=9> */
.L_x_79:
[----:B------:R-:W-:Y:S05]  /*39e0*/  BSYNC B1 ;  /* 0x0000000000017941 */ /* 0x000fea0003800000 */
.L_x_78:
[----:B-----5:R-:W-:Y:S01]  /*39f0*/  HADD2.F32 R21, -RZ, R104.H0_H0 ;  /* 0x20000068ff157230 */ /* 0x020fe20000004100 */
[----:B------:R-:W-:Y:S01]  /*3a00*/  ISETP.GT.AND P3, PT, R4, 0x30, PT ;  /* 0x000000300400780c */ /* 0x000fe20003f64270 */
[----:B------:R-:W-:Y:S03]  /*3a10*/  BSSY B1, `(.L_x_80) ;  /* 0x0000008000017945 */ /* 0x000fe60003800000 */
[----:B------:R-:W-:-:S04]  /*3a20*/  FMUL R14, R21, R90 ;  /* 0x0000005a150e7220 */ /* 0x000fc80000400000 */
[----:B------:R-:W-:-:S05]  /*3a30*/  FFMA R14, R79, R88, R14 ;  /* 0x000000584f0e7223 */ /* 0x000fca000000000e */
[----:B------:R-:W-:-:S05]  /*3a40*/  F2FP.F16.F32.PACK_AB R14, RZ, R14 ;  /* 0x0000000eff0e723e */ /* 0x000fca00000000ff */
[----:B------:R0:W-:Y:S01]  /*3a50*/  @P0 STG.E.U16 desc[UR36][R58.64+0x52], R14 ;  /* 0x0000520e3a000986 */ /* 0x0001e2000c101524 */
[----:B------:R-:W-:-:S13]  /*3a60*/  ISETP.GT.AND P0, PT, R3, RZ, P3 ;  /* 0x000000ff0300720c */ /* 0x000fda0001f04270 */
[----:B0-----:R-:W-:Y:S05]  /*3a70*/  @!P0 BRA `(.L_x_81) ;  /* 0x0000000000048947 */ /* 0x001fea0003800000 */
[----:B------:R0:W5:Y:S02]  /*3a80*/  LDG.E.LTC128B.U16 R104, desc[UR36][R8.64+0x60] ;  /* 0x0000602408687981 */ /* 0x000164000c1e1520 */
.L_x_81:
[----:B------:R-:W-:Y:S05]  /*3a90*/  BSYNC B1 ;  /* 0x0000000000017941 */ /* 0x000fea0003800000 */
.L_x_80:
        /* <DEDUP_REMOVED lines=13> */
.L_x_83:
[----:B------:R-:W-:Y:S05]  /*3b70*/  BSYNC B1 ;  /* 0x0000000000017941 */ /* 0x000fea0003800000 */
.L_x_82:
        /* <DEDUP_REMOVED lines=11> */
.L_x_85:
[----:B------:R-:W-:Y:S05]  /*3c30*/  BSYNC B1 ;  /* 0x0000000000017941 */ /* 0x000fea0003800000 */
.L_x_84:
        /* <DEDUP_REMOVED lines=9> */
.L_x_87:
[----:B------:R-:W-:Y:S05]  /*3cd0*/  BSYNC B1 ;  /* 0x0000000000017941 */ /* 0x000fea0003800000 */
.L_x_86:
        /* <DEDUP_REMOVED lines=10> */
.L_x_89:
[----:B------:R-:W-:Y:S05]  /*3d80*/  BSYNC B1 ;  /* 0x0000000000017941 */ /* 0x000fea0003800000 */
.L_x_88:
[----:B-----5:R-:W-:Y:S01]  /*3d90*/  HADD2.F32 R21, -RZ, R104.H0_H0 ;  /* 0x20000068ff157230 */ /* 0x020fe20000004100 */
[----:B------:R-:W-:Y:S01]  /*3da0*/  BSSY B1, `(.L_x_90) ;  /* 0x0000011000017945 */ /* 0x000fe20003800000 */
[----:B------:R-:W-:Y:S02]  /*3db0*/  @P0 IMAD.MOV.U32 R66, RZ, RZ, R94 ;  /* 0x000000ffff420224 */ /* 0x000fe400078e005e */
[----:B------:R-:W-:Y:S02]  /*3dc0*/  @P0 IMAD.MOV.U32 R67, RZ, RZ, R95 ;  /* 0x000000ffff430224 */ /* 0x000fe400078e005f */
[----:B------:R-:W-:-:S04]  /*3dd0*/  FMUL R21, R21, R90 ;  /* 0x0000005a15157220 */ /* 0x000fc80000400000 */
[----:B------:R-:W-:-:S05]  /*3de0*/  FFMA R21, R84, R88, R21 ;  /* 0x0000005854157223 */ /* 0x000fca0000000015 */
[----:B------:R-:W-:-:S05]  /*3df0*/  F2FP.F16.F32.PACK_AB R21, RZ, R21 ;  /* 0x00000015ff15723e */ /* 0x000fca00000000ff */
[----:B------:R1:W-:Y:S01]  /*3e00*/  @P0 STG.E.U16 desc[UR36][R66.64+0x70], R21 ;  /* 0x0000701542000986 */ /* 0x0003e2000c101524 */
[----:B------:R-:W-:-:S05]  /*3e10*/  IADD3 R20, P0, R5, R100, RZ ;  /* 0x0000006405147210 */ /* 0x000fca0007f1e0ff */
[----:B-1----:R-:W-:Y:S01]  /*3e20*/  IMAD.X R21, R15, 0x1, R101, P0 ;  /* 0x000000010f157824 */ /* 0x002fe200000e0665 */
[----:B------:R-:W-:-:S05]  /*3e30*/  IADD3 R64, P0, R5, R100, RZ ;  /* 0x0000006405407210 */ /* 0x000fca0007f1e0ff */
[----:B------:R-:W-:Y:S01]  /*3e40*/  IMAD.X R65, R15, 0x1, R101, P0 ;  /* 0x000000010f417824 */ /* 0x000fe200000e0665 */
[----:B------:R-:W-:-:S05]  /*3e50*/  IADD3 R14, P0, R5, R94, RZ ;  /* 0x0000005e050e7210 */ /* 0x000fca0007f1e0ff */
[----:B------:R-:W-:Y:S01]  /*3e60*/  IMAD.X R15, R15, 0x1, R95, P0 ;  /* 0x000000010f0f7824 */ /* 0x000fe200000e065f */
[----:B------:R-:W-:-:S04]  /*3e70*/  ISETP.GT.AND P0, PT, R4, 0x39, PT ;  /* 0x000000390400780c */ /* 0x000fc80003f04270 */
[----:B------:R-:W-:-:S13]  /*3e80*/  ISETP.GT.AND P4, PT, R3, RZ, P0 ;  /* 0x000000ff0300720c */ /* 0x000fda0000784270 */
[----:B------:R-:W-:Y:S05]  /*3e90*/  @!P4 BRA `(.L_x_91) ;  /* 0x000000000004c947 */ /* 0x000fea0003800000 */
[----:B------:R1:W5:Y:S02]  /*3ea0*/  LDG.E.LTC128B.U16 R104, desc[UR36][R8.64+0x72] ;  /* 0x0000722408687981 */ /* 0x000364000c1e1520 */
.L_x_91:
[----:B------:R-:W-:Y:S05]  /*3eb0*/  BSYNC B1 ;  /* 0x0000000000017941 */ /* 0x000fea0003800000 */
.L_x_90:
        /* <DEDUP_REMOVED lines=9> */
.L_x_93:
[----:B------:R-:W-:Y:S05]  /*3f50*/  BSYNC B1 ;  /* 0x0000000000017941 */ /* 0x000fea0003800000 */
.L_x_92:
        /* <DEDUP_REMOVED lines=9> */
.L_x_95:
[----:B------:R-:W-:Y:S05]  /*3ff0*/  BSYNC B1 ;  /* 0x0000000000017941 */ /* 0x000fea0003800000 */
.L_x_94:
[----:B-----5:R-:W-:-:S05]  /*4000*/  HADD2.F32 R5, -RZ, R104.H0_H0 ;  /* 0x20000068ff057230 */ /* 0x020fca0000004100 */
[----:B------:R-:W-:-:S04]  /*4010*/  FMUL R4, R5, R90 ;  /* 0x0000005a05047220 */ /* 0x000fc80000400000 */
[----:B------:R-:W-:-:S05]  /*4020*/  FFMA R4, R87, R88, R4 ;  /* 0x0000005857047223 */ /* 0x000fca0000000004 */
[----:B------:R-:W-:-:S05]  /*4030*/  F2FP.F16.F32.PACK_AB R4, RZ, R4 ;  /* 0x00000004ff04723e */ /* 0x000fca00000000ff */
[----:B------:R0:W-:Y:S01]  /*4040*/  @P4 STG.E.U16 desc[UR36][R58.64+0x72], R4 ;  /* 0x000072043a004986 */ /* 0x0001e2000c101524 */
[----:B------:R-:W-:-:S13]  /*4050*/  ISETP.GT.AND P4, PT, R3, 0x80, P6 ;  /* 0x000000800300780c */ /* 0x000fda0003784270 */
[----:B------:R-:W2:Y:S01]  /*4060*/  @P4 LDG.E.LTC128B.U16 R104, desc[UR36][R62.64] ;  /* 0x000000243e684981 */ /* 0x000ea2000c1e1520 */
[----:B------:R-:W-:Y:S01]  /*4070*/  BSSY B1, `(.L_x_96) ;  /* 0x000000a000017945 */ /* 0x000fe20003800000 */
[----:B--2---:R-:W-:-:S05]  /*4080*/  HADD2.F32 R5, -RZ, R104.H0_H0 ;  /* 0x20000068ff057230 */ /* 0x004fca0000004100 */
[----:B------:R-:W-:-:S04]  /*4090*/  FMUL R5, R5, R90 ;  /* 0x0000005a05057220 */ /* 0x000fc80000400000 */
[----:B------:R-:W-:-:S05]  /*40a0*/  FFMA R5, R24, R88, R5 ;  /* 0x0000005818057223 */ /* 0x000fca0000000005 */
[----:B------:R-:W-:-:S05]  /*40b0*/  F2FP.F16.F32.PACK_AB R5, RZ, R5 ;  /* 0x00000005ff05723e */ /* 0x000fca00000000ff */
[----:B------:R0:W-:Y:S01]  /*40c0*/  @P4 STG.E.U16 desc[UR36][R14.64], R5 ;  /* 0x000000050e004986 */ /* 0x0001e2000c101524 */
[----:B------:R-:W-:-:S04]  /*40d0*/  ISETP.NE.AND P4, PT, R107, RZ, PT ;  /* 0x000000ff6b00720c */ /* 0x000fc80003f85270 */
[----:B------:R-:W-:-:S13]  /*40e0*/  ISETP.GT.AND P4, PT, R3, 0x80, P4 ;  /* 0x000000800300780c */ /* 0x000fda0002784270 */
[----:B0-----:R-:W-:Y:S05]  /*40f0*/  @!P4 BRA `(.L_x_97) ;  /* 0x000000000004c947 */ /* 0x001fea0003800000 */
[----:B------:R0:W5:Y:S02]  /*4100*/  LDG.E.LTC128B.U16 R104, desc[UR36][R60.64+0x2] ;  /* 0x000002243c687981 */ /* 0x000164000c1e1520 */
.L_x_97:
[----:B------:R-:W-:Y:S05]  /*4110*/  BSYNC B1 ;  /* 0x0000000000017941 */ /* 0x000fea0003800000 */
.L_x_96:
[----:B-----5:R-:W-:Y:S01]  /*4120*/  HADD2.F32 R5, -RZ, R104.H0_H0 ;  /* 0x20000068ff057230 */ /* 0x020fe20000004100 */
[----:B------:R-:W-:Y:S01]  /*4130*/  ISETP.GT.AND P6, PT, R3, 0x88, P6 ;  /* 0x000000880300780c */ /* 0x000fe200037c4270 */
[----:B------:R-:W-:Y:S03]  /*4140*/  BSSY B1, `(.L_x_98) ;  /* 0x000000a000017945 */ /* 0x000fe60003800000 */
[----:B------:R-:W-:Y:S01]  /*4150*/  FMUL R4, R5, R90 ;  /* 0x0000005a05047220 */ /* 0x000fe20000400000 */
[----:B------:R-:W-:-:S03]  /*4160*/  @P4 IMAD.MOV.U32 R5, RZ, RZ, R15 ;  /* 0x000000ffff054224 */ /* 0x000fc600078e000f */
[----:B------:R-:W-:-:S05]  /*4170*/  FFMA R4, R25, R88, R4 ;  /* 0x0000005819047223 */ /* 0x000fca0000000004 */
[----:B------:R-:W-:-:S04]  /*4180*/  F2FP.F16.F32.PACK_AB R4, RZ, R4 ;  /* 0x00000004ff04723e */ /* 0x000fc800000000ff */
[----:B-1-34-:R-:W-:Y:S01]  /*4190*/  PRMT R8, R4, 0x7610, R8 ;  /* 0x0000761004087816 */ /* 0x01afe20000000008 */
[----:B------:R-:W-:-:S05]  /*41a0*/  @P4 IMAD.MOV.U32 R4, RZ, RZ, R14 ;  /* 0x000000ffff044224 */ /* 0x000fca00078e000e */
[----:B------:R1:W-:Y:S01]  /*41b0*/  @P4 STG.E.U16 desc[UR36][R4.64+0x2], R8 ;  /* 0x0000020804004986 */ /* 0x0003e2000c101524 */
[----:B------:R-:W-:Y:S05]  /*41c0*/  @!P6 BRA `(.L_x_99) ;  /* 0x000000000004e947 */ /* 0x000fea0003800000 */
[----:B------:R2:W5:Y:S02]  /*41d0*/  LDG.E.LTC128B.U16 R104, desc[UR36][R6.64] ;  /* 0x0000002406687981 */ /* 0x000564000c1e1520 */
.L_x_99:
[----:B------:R-:W-:Y:S05]  /*41e0*/  BSYNC B1 ;  /* 0x0000000000017941 */ /* 0x000fea0003800000 */
.L_x_98:
[----:B-1---5:R-:W-:Y:S01]  /*41f0*/  HADD2.F32 R5, -RZ, R104.H0_H0 ;  /* 0x20000068ff057230 */ /* 0x022fe20000004100 */
[----:B------:R-:W-:Y:S01]  /*4200*/  ISETP.NE.AND P4, PT, R107, RZ, PT ;  /* 0x000000ff6b00720c */ /* 0x000fe20003f85270 */
[----:B------:R-:W-:Y:S03]  /*4210*/  BSSY B1, `(.L_x_100) ;  /* 0x0000008000017945 */ /* 0x000fe60003800000 */
[----:B------:R-:W-:Y:S01]  /*4220*/  FMUL R5, R5, R90 ;  /* 0x0000005a05057220 */ /* 0x000fe20000400000 */
[----:B------:R-:W-:-:S03]  /*4230*/  ISETP.GT.AND P4, PT, R3, 0x88, P4 ;  /* 0x000000880300780c */ /* 0x000fc60002784270 */
[----:B------:R-:W-:-:S05]  /*4240*/  FFMA R5, R26, R88, R5 ;  /* 0x000000581a057223 */ /* 0x000fca0000000005 */
[----:B------:R-:W-:-:S05]  /*4250*/  F2FP.F16.F32.PACK_AB R5, RZ, R5 ;  /* 0x00000005ff05723e */ /* 0x000fca00000000ff */
[----:B------:R1:W-:Y:S01]  /*4260*/  @P6 STG.E.U16 desc[UR36][R20.64], R5 ;  /* 0x0000000514006986 */ /* 0x0003e2000c101524 */
[----:B------:R-:W-:Y:S05]  /*4270*/  @!P4 BRA `(.L_x_101) ;  /* 0x000000000004c947 */ /* 0x000fea0003800000 */
[----:B------:R3:W5:Y:S02]  /*4280*/  LDG.E.LTC128B.U16 R104, desc[UR36][R10.64+0x2] ;  /* 0x000002240a687981 */ /* 0x000764000c1e1520 */
.L_x_101:
[----:B------:R-:W-:Y:S05]  /*4290*/  BSYNC B1 ;  /* 0x0000000000017941 */ /* 0x000fea0003800000 */
.L_x_100:
[----:B-1---5:R-:W-:Y:S01]  /*42a0*/  HADD2.F32 R5, -RZ, R104.H0_H0 ;  /* 0x20000068ff057230 */ /* 0x022fe20000004100 */
[----:B------:R-:W-:Y:S01]  /*42b0*/  ISETP.NE.AND P6, PT, R108, RZ, PT ;  /* 0x000000ff6c00720c */ /* 0x000fe20003fc5270 */
[----:B------:R-:W-:Y:S03]  /*42c0*/  BSSY B1, `(.L_x_102) ;  /* 0x0000008000017945 */ /* 0x000fe60003800000 */
[----:B------:R-:W-:-:S04]  /*42d0*/  FMUL R4, R5, R90 ;  /* 0x0000005a05047220 */ /* 0x000fc80000400000 */
[----:B------:R-:W-:-:S05]  /*42e0*/  FFMA R4, R27, R88, R4 ;  /* 0x000000581b047223 */ /* 0x000fca0000000004 */
[----:B------:R-:W-:-:S05]  /*42f0*/  F2FP.F16.F32.PACK_AB R4, RZ, R4 ;  /* 0x00000004ff04723e */ /* 0x000fca00000000ff */
[----:B------:R1:W-:Y:S01]  /*4300*/  @P4 STG.E.U16 desc[UR36][R64.64+0x2], R4 ;  /* 0x0000020440004986 */ /* 0x0003e2000c101524 */
[----:B------:R-:W-:-:S13]  /*4310*/  ISETP.GT.AND P4, PT, R3, 0x80, P6 ;  /* 0x000000800300780c */ /* 0x000fda0003784270 */
[----:B-1----:R-:W-:Y:S05]  /*4320*/  @!P4 BRA `(.L_x_103) ;  /* 0x000000000004c947 */ /* 0x002fea0003800000 */
[----:B------:R1:W5:Y:S02]  /*4330*/  LDG.E.LTC128B.U16 R104, desc[UR36][R60.64+0x10] ;  /* 0x000010243c687981 */ /* 0x000364000c1e1520 */
.L_x_103:
[----:B------:R-:W-:Y:S05]  /*4340*/  BSYNC B1 ;  /* 0x0000000000017941 */ /* 0x000fea0003800000 */
.L_x_102:
[----:B-----5:R-:W-:Y:S01]  /*4350*/  HADD2.F32 R5, -RZ, R104.H0_H0 ;  /* 0x20000068ff057230 */ /* 0x020fe20000004100 */
[----:B------:R-:W-:Y:S01]  /*4360*/  ISETP.NE.AND P6, PT, R109, RZ, PT ;  /* 0x000000ff6d00720c */ /* 0x000fe20003fc5270 */
[----:B------:R-:W-:Y:S01]  /*4370*/  @P4 IMAD.MOV.U32 R4, RZ, RZ, R14 ;  /* 0x000000ffff044224 */ /* 0x000fe200078e000e */
[----:B------:R-:W-:Y:S02]  /*4380*/  BSSY B1, `(.L_x_104) ;  /* 0x000000a000017945 */ /* 0x000fe40003800000 */
[----:B------:R-:W-:-:S04]  /*4390*/  FMUL R5, R5, R90 ;  /* 0x0000005a05057220 */ /* 0x000fc80000400000 */
[----:B------:R-:W-:-:S05]  /*43a0*/  FFMA R5, R28, R88, R5 ;  /* 0x000000581c057223 */ /* 0x000fca0000000005 */
[----:B------:R-:W-:-:S04]  /*43b0*/  F2FP.F16.F32.PACK_AB R5, RZ, R5 ;  /* 0x00000005ff05723e */ /* 0x000fc800000000ff */
[----:B--2---:R-:W-:Y:S01]  /*43c0*/  PRMT R6, R5, 0x7610, R6 ;  /* 0x0000761005067816 */ /* 0x004fe20000000006 */
[----:B------:R-:W-:-:S05]  /*43d0*/  @P4 IMAD.MOV.U32 R5, RZ, RZ, R15 ;  /* 0x000000ffff054224 */ /* 0x000fca00078e000f */
[----:B------:R2:W-:Y:S01]  /*43e0*/  @P4 STG.E.U16 desc[UR36][R4.64+0x10], R6 ;  /* 0x0000100604004986 */ /* 0x0005e2000c101524 */
[----:B------:R-:W-:-:S13]  /*43f0*/  ISETP.GT.AND P4, PT, R3, 0x80, P6 ;  /* 0x000000800300780c */ /* 0x000fda0003784270 */
[----:B--2---:R-:W-:Y:S05]  /*4400*/  @!P4 BRA `(.L_x_105) ;  /* 0x000000000004c947 */ /* 0x004fea0003800000 */
[----:B------:R2:W5:Y:S02]  /*4410*/  LDG.E.LTC128B.U16 R104, desc[UR36][R60.64+0x12] ;  /* 0x000012243c687981 */ /* 0x000564000c1e1520 */
.L_x_105:
[----:B------:R-:W-:Y:S05]  /*4420*/  BSYNC B1 ;  /* 0x0000000000017941 */ /* 0x000fea0003800000 */
.L_x_104:
[----:B-----5:R-:W-:Y:S01]  /*4430*/  HADD2.F32 R5, -RZ, R104.H0_H0 ;  /* 0x20000068ff057230 */ /* 0x020fe20000004100 */
[----:B------:R-:W-:Y:S04]  /*4440*/  BSSY B1, `(.L_x_106) ;  /* 0x000000c000017945 */ /* 0x000fe80003800000 */
[----:B------:R-:W-:Y:S01]  /*4450*/  FMUL R4, R5, R90 ;  /* 0x0000005a05047220 */ /* 0x000fe20000400000 */
[----:B------:R-:W-:-:S03]  /*4460*/  @P4 IMAD.MOV.U32 R5, RZ, RZ, R15 ;  /* 0x000000ffff054224 */ /* 0x000fc600078e000f */
[----:B------:R-:W-:-:S05]  /*4470*/  FFMA R4, R29, R88, R4 ;  /* 0x000000581d047223 */ /* 0x000fca0000000004 */
[----:B------:R-:W-:-:S04]  /*4480*/  F2FP.F16.F32.PACK_AB R4, RZ, R4 ;  /* 0x00000004ff04723e */ /* 0x000fc800000000ff */
[----:B------:R-:W-:Y:S01]  /*4490*/  PRMT R6, R4, 0x7610, R6 ;  /* 0x0000761004067816 */ /* 0x000fe20000000006 */
[----:B------:R-:W-:-:S05]  /*44a0*/  @P4 IMAD.MOV.U32 R4, RZ, RZ, R14 ;  /* 0x000000ffff044224 */ /* 0x000fca00078e000e */
[----:B------:R4:W-:Y:S01]  /*44b0*/  @P4 STG.E.U16 desc[UR36][R4.64+0x12], R6 ;  /* 0x0000120604004986 */ /* 0x0009e2000c101524 */
[----:B------:R-:W-:-:S04]  /*44c0*/  ISETP.NE.AND P4, PT, R108, RZ, PT ;  /* 0x000000ff6c00720c */ /* 0x000fc80003f85270 */
[----:B------:R-:W-:-:S13]  /*44d0*/  ISETP.GT.AND P4, PT, R3, 0x88, P4 ;  /* 0x000000880300780c */ /* 0x000fda0002784270 */
[----:B----4-:R-:W-:Y:S05]  /*44e0*/  @!P4 BRA `(.L_x_107) ;  /* 0x000000000004c947 */ /* 0x010fea0003800000 */
[----:B------:R4:W5:Y:S02]  /*44f0*/  LDG.E.LTC128B.U16 R104, desc[UR36][R10.64+0x10] ;  /* 0x000010240a687981 */ /* 0x000964000c1e1520 */
.L_x_107:
[----:B------:R-:W-:Y:S05]  /*4500*/  BSYNC B1 ;  /* 0x0000000000017941 */ /* 0x000fea0003800000 */
.L_x_106:
        /* <DEDUP_REMOVED lines=9> */
.L_x_109:
[----:B------:R-:W-:Y:S05]  /*45a0*/  BSYNC B1 ;  /* 0x0000000000017941 */ /* 0x000fea0003800000 */
.L_x_108:
[----:B-----5:R-:W-:Y:S01]  /*45b0*/  HADD2.F32 R5, -RZ, R104.H0_H0 ;  /* 0x20000068ff057230 */ /* 0x020fe20000004100 */
[----:B------:R-:W-:Y:S01]  /*45c0*/  ISETP.NE.AND P6, PT, R105, RZ, PT ;  /* 0x000000ff6900720c */ /* 0x000fe20003fc5270 */
[----:B------:R-:W-:Y:S03]  /*45d0*/  BSSY B1, `(.L_x_110) ;  /* 0x000000b000017945 */ /* 0x000fe60003800000 */
[----:B------:R-:W-:Y:S01]  /*45e0*/  FMUL R4, R5, R90 ;  /* 0x0000005a05047220 */ /* 0x000fe20000400000 */
[----:B------:R-:W-:-:S03]  /*45f0*/  @P4 IMAD.MOV.U32 R5, RZ, RZ, R13 ;  /* 0x000000ffff054224 */ /* 0x000fc600078e000d */
[----:B------:R-:W-:-:S05]  /*4600*/  FFMA R4, R31, R88, R4 ;  /* 0x000000581f047223 */ /* 0x000fca0000000004 */
[----:B------:R-:W-:-:S04]  /*4610*/  F2FP.F16.F32.PACK_AB R4, RZ, R4 ;  /* 0x00000004ff04723e */ /* 0x000fc800000000ff */
[----:B------:R-:W-:Y:S01]  /*4620*/  PRMT R6, R4, 0x7610, R6 ;  /* 0x0000761004067816 */ /* 0x000fe20000000006 */
[----:B------:R-:W-:-:S05]  /*4630*/  @P4 IMAD.MOV.U32 R4, RZ, RZ, R12 ;  /* 0x000000ffff044224 */ /* 0x000fca00078e000c */
[----:B------:R0:W-:Y:S01]  /*4640*/  @P4 STG.E.U16 desc[UR36][R4.64+0x12], R6 ;  /* 0x0000120604004986 */ /* 0x0001e2000c101524 */
[----:B------:R-:W-:-:S13]  /*4650*/  ISETP.GT.AND P4, PT, R3, 0x80, P6 ;  /* 0x000000800300780c */ /* 0x000fda0003784270 */
[----:B0-----:R-:W-:Y:S05]  /*4660*/  @!P4 BRA `(.L_x_111) ;  /* 0x000000000004c947 */ /* 0x001fea0003800000 */
[----:B------:R0:W5:Y:S02]  /*4670*/  LDG.E.LTC128B.U16 R104, desc[UR36][R60.64+0x20] ;  /* 0x000020243c687981 */ /* 0x000164000c1e1520 */
.L_x_111:
[----:B------:R-:W-:Y:S05]  /*4680*/  BSYNC B1 ;  /* 0x0000000000017941 */ /* 0x000fea0003800000 */
.L_x_110:
[----:B-----5:R-:W-:Y:S01]  /*4690*/  HADD2.F32 R5, -RZ, R104.H0_H0 ;  /* 0x20000068ff057230 */ /* 0x020fe20000004100 */
[----:B------:R-:W-:Y:S01]  /*46a0*/  ISETP.NE.AND P6, PT, R89, RZ, PT ;  /* 0x000000ff5900720c */ /* 0x000fe20003fc5270 */
        /* <DEDUP_REMOVED lines=11> */
.L_x_113:
[----:B------:R-:W-:Y:S05]  /*4760*/  BSYNC B1 ;  /* 0x0000000000017941 */ /* 0x000fea0003800000 */
.L_x_112:
        /* <DEDUP_REMOVED lines=11> */
[----:B0-----:R-:W-:Y:S05]  /*4820*/  @!P4 BRA `(.L_x_115) ;  /* 0x000000000004c947 */ /* 0x001fea0003800000 */
[----:B------:R0:W5:Y:S02]  /*4830*/  LDG.E.LTC128B.U16 R104, desc[UR36][R10.64+0x20] ;  /* 0x000020240a687981 */ /* 0x000164000c1e1520 */
.L_x_115:
[----:B------:R-:W-:Y:S05]  /*4840*/  BSYNC B1 ;  /* 0x0000000000017941 */ /* 0x000fea0003800000 */
.L_x_114:
[----:B-----5:R-:W-:Y:S01]  /*4850*/  HADD2.F32 R5, -RZ, R104.H0_H0 ;  /* 0x20000068ff057230 */ /* 0x020fe20000004100 */
[----:B------:R-:W-:Y:S01]  /*4860*/  BSSY B1, `(.L_x_116) ;  /* 0x000000b000017945 */ /* 0x000fe20003800000 */
[----:B------:R-:W-:-:S03]  /*4870*/  @P4 IMAD.MOV.U32 R4, RZ, RZ, R12 ;  /* 0x000000ffff044224 */ /* 0x000fc600078e000c */
        /* <DEDUP_REMOVED lines=9> */
.L_x_117:
[----:B------:R-:W-:Y:S05]  /*4910*/  BSYNC B1 ;  /* 0x0000000000017941 */ /* 0x000fea0003800000 */
.L_x_116:
        /* <DEDUP_REMOVED lines=13> */
.L_x_119:
[----:B------:R-:W-:Y:S05]  /*49f0*/  BSYNC B1 ;  /* 0x0000000000017941 */ /* 0x000fea0003800000 */
.L_x_118:
        /* <DEDUP_REMOVED lines=13> */
.L_x_121:
[----:B------:R-:W-:Y:S05]  /*4ad0*/  BSYNC B1 ;  /* 0x0000000000017941 */ /* 0x000fea0003800000 */
.L_x_120:
        /* <DEDUP_REMOVED lines=13> */
.L_x_123:
[----:B------:R-:W-:Y:S05]  /*4bb0*/  BSYNC B1 ;  /* 0x0000000000017941 */ /* 0x000fea0003800000 */
.L_x_122:
        /* <DEDUP_REMOVED lines=12> */
.L_x_125:
[----:B------:R-:W-:Y:S05]  /*4c80*/  BSYNC B1 ;  /* 0x0000000000017941 */ /* 0x000fea0003800000 */
.L_x_124:
        /* <DEDUP_REMOVED lines=13> */
.L_x_127:
[----:B------:R-:W-:Y:S05]  /*4d60*/  BSYNC B1 ;  /* 0x0000000000017941 */ /* 0x000fea0003800000 */
.L_x_126:
        /* <DEDUP_REMOVED lines=13> */
.L_x_129:
[----:B------:R-:W-:Y:S05]  /*4e40*/  BSYNC B1 ;  /* 0x0000000000017941 */ /* 0x000fea0003800000 */
.L_x_128:
        /* <DEDUP_REMOVED lines=13> */
.L_x_131:
[----:B------:R-:W-:Y:S05]  /*4f20*/  BSYNC B1 ;  /* 0x0000000000017941 */ /* 0x000fea0003800000 */
.L_x_130:
        /* <DEDUP_REMOVED lines=12> */
.L_x_133:
[----:B------:R-:W-:Y:S05]  /*4ff0*/  BSYNC B1 ;  /* 0x0000000000017941 */ /* 0x000fea0003800000 */
.L_x_132:
        /* <DEDUP_REMOVED lines=13> */
.L_x_135:
[----:B------:R-:W-:Y:S05]  /*50d0*/  BSYNC B1 ;  /* 0x0000000000017941 */ /* 0x000fea0003800000 */
.L_x_134:
        /* <DEDUP_REMOVED lines=12> */
.L_x_137:
[----:B------:R-:W-:Y:S05]  /*51a0*/  BSYNC B1 ;  /* 0x0000000000017941 */ /* 0x000fea0003800000 */
.L_x_136:
        /* <DEDUP_REMOVED lines=12> */
.L_x_139:
[----:B------:R-:W-:Y:S05]  /*5270*/  BSYNC B1 ;  /* 0x0000000000017941 */ /* 0x000fea0003800000 */
.L_x_138:
[----:B-----5:R-:W-:Y:S01]  /*5280*/  HADD2.F32 R5, -RZ, R104.H0_H0 ;  /* 0x20000068ff057230 */ /* 0x020fe20000004100 */
[----:B------:R-:W-:Y:S01]  /*5290*/  ISETP.GT.AND P5, PT, R3, 0x88, P5 ;  /* 0x000000880300780c */ /* 0x000fe20002fa4270 */
        /* <DEDUP_REMOVED lines=8> */
[----:B------:R-:W-:Y:S05]  /*5320*/  @!P5 BRA `(.L_x_141) ;  /* 0x000000000004d947 */ /* 0x000fea0003800000 */
[----:B------:R0:W5:Y:S02]  /*5330*/  LDG.E.LTC128B.U16 R104, desc[UR36][R10.64+0x52] ;  /* 0x000052240a687981 */ /* 0x000164000c1e1520 */
.L_x_141:
[----:B------:R-:W-:Y:S05]  /*5340*/  BSYNC B1 ;  /* 0x0000000000017941 */ /* 0x000fea0003800000 */
.L_x_140:
[----:B0----5:R-:W-:Y:S01]  /*5350*/  HADD2.F32 R5, -RZ, R104.H0_H0 ;  /* 0x20000068ff057230 */ /* 0x021fe20000004100 */
[----:B------:R-:W-:Y:S01]  /*5360*/  ISETP.GT.AND P4, PT, R3, 0x80, P3 ;  /* 0x000000800300780c */ /* 0x000fe20001f84270 */
        /* <DEDUP_REMOVED lines=8> */
[----:B------:R-:W-:Y:S05]  /*53f0*/  @!P4 BRA `(.L_x_143) ;  /* 0x000000000004c947 */ /* 0x000fea0003800000 */
[----:B------:R0:W5:Y:S02]  /*5400*/  LDG.E.LTC128B.U16 R104, desc[UR36][R60.64+0x60] ;  /* 0x000060243c687981 */ /* 0x000164000c1e1520 */
.L_x_143:
[----:B------:R-:W-:Y:S05]  /*5410*/  BSYNC B1 ;  /* 0x0000000000017941 */ /* 0x000fea0003800000 */
.L_x_142:
[----:B0----5:R-:W-:Y:S01]  /*5420*/  HADD2.F32 R5, -RZ, R104.H0_H0 ;  /* 0x20000068ff057230 */ /* 0x021fe20000004100 */
        /* <DEDUP_REMOVED lines=11> */
.L_x_145:
[----:B------:R-:W-:Y:S05]  /*54e0*/  BSYNC B1 ;  /* 0x0000000000017941 */ /* 0x000fea0003800000 */
.L_x_144:
        /* <DEDUP_REMOVED lines=12> */
.L_x_147:
[----:B------:R-:W-:Y:S05]  /*55b0*/  BSYNC B1 ;  /* 0x0000000000017941 */ /* 0x000fea0003800000 */
.L_x_146:
        /* <DEDUP_REMOVED lines=12> */
.L_x_149:
[----:B------:R-:W-:Y:S05]  /*5680*/  BSYNC B1 ;  /* 0x0000000000017941 */ /* 0x000fea0003800000 */
.L_x_148:
        /* <DEDUP_REMOVED lines=12> */
.L_x_151:
[----:B------:R-:W-:Y:S05]  /*5750*/  BSYNC B1 ;  /* 0x0000000000017941 */ /* 0x000fea0003800000 */
.L_x_150:
        /* <DEDUP_REMOVED lines=12> */
.L_x_153:
[----:B------:R-:W-:Y:S05]  /*5820*/  BSYNC B1 ;  /* 0x0000000000017941 */ /* 0x000fea0003800000 */
.L_x_152:
        /* <DEDUP_REMOVED lines=9> */
.L_x_155:
[----:B------:R-:W-:Y:S05]  /*58c0*/  BSYNC B1 ;  /* 0x0000000000017941 */ /* 0x000fea0003800000 */
.L_x_154:
[----:B-----5:R-:W-:Y:S01]  /*58d0*/  HADD2.F32 R5, -RZ, R104.H0_H0 ;  /* 0x20000068ff057230 */ /* 0x020fe20000004100 */
[----:B0-----:R-:W-:Y:S01]  /*58e0*/  @P1 MOV R4, R12 ;  /* 0x0000000c00041202 */ /* 0x001fe20000000f00 */
[----:B------:R-:W-:Y:S01]  /*58f0*/  BSSY B1, `(.L_x_156) ;  /* 0x000000a000017945 */ /* 0x000fe20003800000 */
[----:B------:R-:W-:Y:S02]  /*5900*/  ISETP.GT.AND P0, PT, R3, 0x88, P0 ;  /* 0x000000880300780c */ /* 0x000fe40000704270 */
        /* <DEDUP_REMOVED lines=8> */
.L_x_157:
[----:B------:R-:W-:Y:S05]  /*5990*/  BSYNC B1 ;  /* 0x0000000000017941 */ /* 0x000fea0003800000 */
.L_x_156:
[----:B------:R-:W-:Y:S05]  /*59a0*/  @!P0 BRA `(.L_x_158) ;  /* 0x0000001400f08947 */ /* 0x000fea0003800000 */
[----:B-----5:R-:W-:-:S05]  /*59b0*/  HADD2.F32 R3, -RZ, R104.H0_H0 ;  /* 0x20000068ff037230 */ /* 0x020fca0000004100 */
[----:B0-----:R-:W-:-:S04]  /*59c0*/  FMUL R4, R3, R90 ;  /* 0x0000005a03047220 */ /* 0x001fc80000400000 */
[----:B------:R-:W-:-:S05]  /*59d0*/  FFMA R4, R55, R88, R4 ;  /* 0x0000005837047223 */ /* 0x000fca0000000004 */
[----:B------:R-:W-:-:S05]  /*59e0*/  F2FP.F16.F32.PACK_AB R4, RZ, R4 ;  /* 0x00000004ff04723e */ /* 0x000fca00000000ff */
[----:B------:R0:W-:Y:S01]  /*59f0*/  STG.E.U16 desc[UR36][R12.64+0x72], R4 ;  /* 0x000072040c007986 */ /* 0x0001e2000c101524 */
[----:B------:R-:W-:Y:S05]  /*5a00*/  BRA `(.L_x_158) ;  /* 0x0000001400d87947 */ /* 0x000fea0003800000 */
.L_x_35:
[----:B------:R-:W-:Y:S01]  /*5a10*/  ULDC.64 UR4, c[0x0][0x5c0] ;  /* 0x0001700000047ab9 */ /* 0x000fe20000000a00 */
[----:B------:R-:W-:Y:S01]  /*5a20*/  ISETP.GT.AND P3, PT, R4, 0x1, PT ;  /* 0x000000010400780c */ /* 0x000fe20003f64270 */
[-C--:B------:R-:W-:Y:S01]  /*5a30*/  FMUL R56, R56, R88.reuse ;  /* 0x0000005838387220 */ /* 0x080fe20000400000 */
[----:B------:R-:W-:Y:S01]  /*5a40*/  LEA R14, P1, R104, UR4, 0x1 ;  /* 0x00000004680e7c11 */ /* 0x000fe2000f8208ff */
[-C--:B------:R-:W-:Y:S01]  /*5a50*/  FMUL R57, R57, R88.reuse ;  /* 0x0000005839397220 */ /* 0x080fe20000400000 */
[----:B------:R-:W-:Y:S01]  /*5a60*/  IMAD.SHL.U32 R7, R12, 0x10, RZ ;  /* 0x000000100c077824 */ /* 0x000fe200078e00ff */
[C---:B------:R-:W-:Y:S01]  /*5a70*/  ISETP.GT.AND P2, PT, R3.reuse, 0x8, P6 ;  /* 0x000000080300780c */ /* 0x040fe20003744270 */
[-C--:B------:R-:W-:Y:S01]  /*5a80*/  FMUL R58, R58, R88.reuse ;  /* 0x000000583a3a7220 */ /* 0x080fe20000400000 */
[----:B------:R-:W-:Y:S01]  /*5a90*/  LEA.HI.X R15, R104, UR5, R95, 0x1, P1 ;  /* 0x00000005680f7c11 */ /* 0x000fe200088f0c5f */
[----:B------:R-:W-:Y:S01]  /*5aa0*/  IMAD.SHL.U32 R89, R12, 0x100, RZ ;  /* 0x000001000c597824 */ /* 0x000fe200078e00ff */
[----:B------:R-:W-:Y:S01]  /*5ab0*/  ISETP.GT.AND P1, PT, R3, RZ, P3 ;  /* 0x000000ff0300720c */ /* 0x000fe20001f24270 */
[----:B------:R-:W-:Y:S01]  /*5ac0*/  FMUL R59, R59, R88 ;  /* 0x000000583b3b7220 */ /* 0x000fe20000400000 */
[----:B------:R-:W-:Y:S01]  /*5ad0*/  F2FP.F16.F32.PACK_AB R56, RZ, R56 ;  /* 0x00000038ff38723e */ /* 0x000fe200000000ff */
[-C--:B------:R-:W-:Y:S01]  /*5ae0*/  FMUL R60, R60, R88.reuse ;  /* 0x000000583c3c7220 */ /* 0x080fe20000400000 */
[----:B------:R-:W-:Y:S01]  /*5af0*/  F2FP.F16.F32.PACK_AB R57, RZ, R57 ;  /* 0x00000039ff39723e */ /* 0x000fe200000000ff */
[-C--:B------:R-:W-:Y:S01]  /*5b00*/  FMUL R61, R61, R88.reuse ;  /* 0x000000583d3d7220 */ /* 0x080fe20000400000 */
[----:B------:R-:W-:Y:S01]  /*5b10*/  SHF.L.U64.HI R5, R12, 0x4, R13 ;  /* 0x000000040c057819 */ /* 0x000fe2000001020d */
[----:B------:R-:W-:Y:S01]  /*5b20*/  @P0 STG.E.U16 desc[UR36][R14.64], R56 ;  /* 0x000000380e000986 */ /* 0x000fe2000c101524 */
[----:B------:R-:W-:Y:S01]  /*5b30*/  PRMT R9, R57, 0x7610, R9 ;  /* 0x0000761039097816 */ /* 0x000fe20000000009 */
[----:B------:R-:W-:Y:S01]  /*5b40*/  FMUL R63, R63, R88 ;  /* 0x000000583f3f7220 */ /* 0x000fe20000400000 */
[----:B------:R-:W-:Y:S01]  /*5b50*/  IADD3 R8, P0, R7, R14, RZ ;  /* 0x0000000e07087210 */ /* 0x000fe20007f1e0ff */
[----:B------:R-:W-:Y:S01]  /*5b60*/  FMUL R62, R62, R88 ;  /* 0x000000583e3e7220 */ /* 0x000fe20000400000 */
[----:B------:R-:W-:Y:S01]  /*5b70*/  F2FP.F16.F32.PACK_AB R58, RZ, R58 ;  /* 0x0000003aff3a723e */ /* 0x000fe200000000ff */
[--C-:B------:R-:W-:Y:S01]  /*5b80*/  @P1 IMAD.MOV.U32 R10, RZ, RZ, R14.reuse ;  /* 0x000000ffff0a1224 */ /* 0x100fe200078e000e */
[----:B------:R-:W-:Y:S01]  /*5b90*/  SHF.L.U64.HI R57, R12, 0x8, R13 ;  /* 0x000000080c397819 */ /* 0x000fe2000001020d */
[--C-:B------:R-:W-:Y:S01]  /*5ba0*/  @P1 IMAD.MOV.U32 R11, RZ, RZ, R15.reuse ;  /* 0x000000ffff0b1224 */ /* 0x100fe200078e000f */
[----:B------:R-:W-:Y:S01]  /*5bb0*/  ISETP.GT.AND P4, PT, R4, 0x8, PT ;  /* 0x000000080400780c */ /* 0x000fe20003f84270 */
[-C--:B------:R-:W-:Y:S01]  /*5bc0*/  FMUL R64, R64, R88.reuse ;  /* 0x0000005840407220 */ /* 0x080fe20000400000 */
[----:B------:R-:W-:Y:S01]  /*5bd0*/  F2FP.F16.F32.PACK_AB R59, RZ, R59 ;  /* 0x0000003bff3b723e */ /* 0x000fe200000000ff */
[----:B------:R-:W-:Y:S01]  /*5be0*/  FMUL R65, R65, R88 ;  /* 0x0000005841417220 */ /* 0x000fe20000400000 */
[----:B------:R0:W-:Y:S01]  /*5bf0*/  @P1 STG.E.U16 desc[UR36][R10.64+0x2], R9 ;  /* 0x000002090a001986 */ /* 0x0001e2000c101524 */
[----:B------:R-:W-:Y:S01]  /*5c00*/  F2FP.F16.F32.PACK_AB R60, RZ, R60 ;  /* 0x0000003cff3c723e */ /* 0x000fe200000000ff */
[-C--:B------:R-:W-:Y:S01]  /*5c10*/  FMUL R66, R66, R88.reuse ;  /* 0x0000005842427220 */ /* 0x080fe20000400000 */
[----:B------:R-:W-:Y:S01]  /*5c20*/  F2FP.F16.F32.PACK_AB R61, RZ, R61 ;  /* 0x0000003dff3d723e */ /* 0x000fe200000000ff */
[-C--:B------:R-:W-:Y:S01]  /*5c30*/  FMUL R67, R67, R88.reuse ;  /* 0x0000005843437220 */ /* 0x080fe20000400000 */
[----:B------:R-:W-:Y:S01]  /*5c40*/  F2FP.F16.F32.PACK_AB R63, RZ, R63 ;  /* 0x0000003fff3f723e */ /* 0x000fe200000000ff */
[----:B------:R-:W-:Y:S01]  /*5c50*/  FMUL R68, R68, R88 ;  /* 0x0000005844447220 */ /* 0x000fe20000400000 */
[----:B------:R-:W-:Y:S01]  /*5c60*/  F2FP.F16.F32.PACK_AB R62, RZ, R62 ;  /* 0x0000003eff3e723e */ /* 0x000fe200000000ff */
[----:B------:R-:W-:Y:S01]  /*5c70*/  FMUL R69, R69, R88 ;  /* 0x0000005845457220 */ /* 0x000fe20000400000 */
[----:B------:R-:W-:Y:S01]  /*5c80*/  F2FP.F16.F32.PACK_AB R64, RZ, R64 ;  /* 0x00000040ff40723e */ /* 0x000fe200000000ff */
[-C--:B------:R-:W-:Y:S01]  /*5c90*/  FMUL R70, R70, R88.reuse ;  /* 0x0000005846467220 */ /* 0x080fe20000400000 */
[----:B------:R-:W-:Y:S01]  /*5ca0*/  F2FP.F16.F32.PACK_AB R65, RZ, R65 ;  /* 0x00000041ff41723e */ /* 0x000fe200000000ff */
[----:B0-----:R-:W-:Y:S01]  /*5cb0*/  IMAD.X R9, R5, 0x1, R15, P0 ;  /* 0x0000000105097824 */ /* 0x001fe200000e060f */
[----:B------:R-:W-:Y:S01]  /*5cc0*/  ISETP.GT.AND P0, PT, R3, 0x8, P3 ;  /* 0x000000080300780c */ /* 0x000fe20001f04270 */
[-C--:B------:R-:W-:Y:S01]  /*5cd0*/  FMUL R71, R71, R88.reuse ;  /* 0x0000005847477220 */ /* 0x080fe20000400000 */
[----:B------:R-:W-:Y:S01]  /*5ce0*/  ISETP.GT.AND P3, PT, R4, 0x9, PT ;  /* 0x000000090400780c */ /* 0x000fe20003f64270 */
[----:B------:R-:W-:Y:S01]  /*5cf0*/  FMUL R72, R72, R88 ;  /* 0x0000005848487220 */ /* 0x000fe20000400000 */
[----:B------:R-:W-:Y:S01]  /*5d00*/  @P2 STG.E.U16 desc[UR36][R8.64], R58 ;  /* 0x0000003a08002986 */ /* 0x000fe2000c101524 */
[----:B------:R-:W-:Y:S01]  /*5d10*/  IADD3 R6, P1, P2, R89, R14, R7 ;  /* 0x0000000e59067210 */ /* 0x000fe20007a3e007 */
[----:B------:R-:W-:Y:S01]  /*5d20*/  FMUL R73, R73, R88 ;  /* 0x0000005849497220 */ /* 0x000fe20000400000 */
[----:B------:R-:W-:Y:S01]  /*5d30*/  F2FP.F16.F32.PACK_AB R66, RZ, R66 ;  /* 0x00000042ff42723e */ /* 0x000fe200000000ff */
[-C--:B------:R-:W-:Y:S01]  /*5d40*/  FMUL R74, R74, R88.reuse ;  /* 0x000000584a4a7220 */ /* 0x080fe20000400000 */
[----:B------:R-:W-:Y:S01]  /*5d50*/  IADD3.X R7, R57, R15, R5, P1, P2 ;  /* 0x0000000f39077210 */ /* 0x000fe20000fe4405 */
[-C--:B------:R-:W-:Y:S01]  /*5d60*/  FMUL R75, R75, R88.reuse ;  /* 0x000000584b4b7220 */ /* 0x080fe20000400000 */
[C---:B------:R-:W-:Y:S01]  /*5d70*/  ISETP.GT.AND P1, PT, R3.reuse, RZ, P4 ;  /* 0x000000ff0300720c */ /* 0x040fe20002724270 */
[-C--:B------:R-:W-:Y:S01]  /*5d80*/  FMUL R76, R76, R88.reuse ;  /* 0x000000584c4c7220 */ /* 0x080fe20000400000 */
[----:B------:R-:W-:Y:S01]  /*5d90*/  @P0 STG.E.U16 desc[UR36][R8.64+0x2], R59 ;  /* 0x0000023b08000986 */ /* 0x000fe2000c101524 */
[----:B------:R-:W-:Y:S01]  /*5da0*/  ISETP.GT.AND P0, PT, R3, RZ, P3 ;  /* 0x000000ff0300720c */ /* 0x000fe20001f04270 */
[-C--:B------:R-:W-:Y:S01]  /*5db0*/  FMUL R77, R77, R88.reuse ;  /* 0x000000584d4d7220 */ /* 0x080fe20000400000 */
[----:B------:R-:W-:Y:S01]  /*5dc0*/  ISETP.GT.AND P2, PT, R4, 0x11, PT ;  /* 0x000000110400780c */ /* 0x000fe20003f44270 */
[-C--:B------:R-:W-:Y:S01]  /*5dd0*/  FMUL R78, R78, R88.reuse ;  /* 0x000000584e4e7220 */ /* 0x080fe20000400000 */
[----:B------:R-:W-:Y:S01]  /*5de0*/  F2FP.F16.F32.PACK_AB R67, RZ, R67 ;  /* 0x00000043ff43723e */ /* 0x000fe200000000ff */
[----:B------:R-:W-:Y:S01]  /*5df0*/  FMUL R79, R79, R88 ;  /* 0x000000584f4f7220 */ /* 0x000fe20000400000 */
[----:B------:R-:W-:Y:S01]  /*5e00*/  F2FP.F16.F32.PACK_AB R68, RZ, R68 ;  /* 0x00000044ff44723e */ /* 0x000fe200000000ff */
[-C--:B------:R-:W-:Y:S01]  /*5e10*/  FMUL R80, R80, R88.reuse ;  /* 0x0000005850507220 */ /* 0x080fe20000400000 */
[----:B------:R-:W-:Y:S01]  /*5e20*/  F2FP.F16.F32.PACK_AB R69, RZ, R69 ;  /* 0x00000045ff45723e */ /* 0x000fe200000000ff */
[----:B------:R-:W-:Y:S01]  /*5e30*/  FMUL R81, R81, R88 ;  /* 0x0000005851517220 */ /* 0x000fe20000400000 */
[--C-:B------:R-:W-:Y:S01]  /*5e40*/  @P1 IMAD.MOV.U32 R10, RZ, RZ, R14.reuse ;  /* 0x000000ffff0a1224 */ /* 0x100fe200078e000e */
[----:B------:R-:W-:Y:S01]  /*5e50*/  F2FP.F16.F32.PACK_AB R70, RZ, R70 ;  /* 0x00000046ff46723e */ /* 0x000fe200000000ff */
[--C-:B------:R-:W-:Y:S01]  /*5e60*/  @P1 IMAD.MOV.U32 R11, RZ, RZ, R15.reuse ;  /* 0x000000ffff0b1224 */ /* 0x100fe200078e000f */
[----:B------:R-:W-:Y:S01]  /*5e70*/  F2FP.F16.F32.PACK_AB R71, RZ, R71 ;  /* 0x00000047ff47723e */ /* 0x000fe200000000ff */
[----:B------:R-:W-:Y:S01]  /*5e80*/  FMUL R82, R82, R88 ;  /* 0x0000005852527220 */ /* 0x000fe20000400000 */
[----:B------:R-:W-:Y:S01]  /*5e90*/  F2FP.F16.F32.PACK_AB R72, RZ, R72 ;  /* 0x00000048ff48723e */ /* 0x000fe200000000ff */
[-C--:B------:R-:W-:Y:S01]  /*5ea0*/  FMUL R83, R83, R88.reuse ;  /* 0x0000005853537220 */ /* 0x080fe20000400000 */
[----:B------:R0:W-:Y:S01]  /*5eb0*/  @P1 STG.E.U16 desc[UR36][R10.64+0x10], R60 ;  /* 0x0000103c0a001986 */ /* 0x0001e2000c101524 */
[----:B------:R-:W-:Y:S01]  /*5ec0*/  ISETP.GT.AND P1, PT, R3, 0x8, P4 ;  /* 0x000000080300780c */ /* 0x000fe20002724270 */
[-C--:B------:R-:W-:Y:S01]  /*5ed0*/  FMUL R84, R84, R88.reuse ;  /* 0x0000005854547220 */ /* 0x080fe20000400000 */
[----:B------:R-:W-:Y:S01]  /*5ee0*/  F2FP.F16.F32.PACK_AB R73, RZ, R73 ;  /* 0x00000049ff49723e */ /* 0x000fe200000000ff */
[----:B------:R-:W-:Y:S01]  /*5ef0*/  FMUL R85, R85, R88 ;  /* 0x0000005855557220 */ /* 0x000fe20000400000 */
[----:B------:R-:W-:Y:S01]  /*5f00*/  F2FP.F16.F32.PACK_AB R74, RZ, R74 ;  /* 0x0000004aff4a723e */ /* 0x000fe200000000ff */
[-C--:B------:R-:W-:Y:S01]  /*5f10*/  FMUL R86, R86, R88.reuse ;  /* 0x0000005856567220 */ /* 0x080fe20000400000 */
[----:B------:R-:W-:Y:S01]  /*5f20*/  F2FP.F16.F32.PACK_AB R75, RZ, R75 ;  /* 0x0000004bff4b723e */ /* 0x000fe200000000ff */
[-C--:B------:R-:W-:Y:S01]  /*5f30*/  FMUL R87, R87, R88.reuse ;  /* 0x0000005857577220 */ /* 0x080fe20000400000 */
[----:B------:R-:W-:Y:S01]  /*5f40*/  ISETP.GT.AND P5, PT, R4, 0x28, PT ;  /* 0x000000280400780c */ /* 0x000fe20003fa4270 */
[----:B------:R-:W-:Y:S01]  /*5f50*/  FMUL R24, R24, R88 ;  /* 0x0000005818187220 */ /* 0x000fe20000400000 */
[----:B------:R-:W-:Y:S01]  /*5f60*/  F2FP.F16.F32.PACK_AB R76, RZ, R76 ;  /* 0x0000004cff4c723e */ /* 0x000fe200000000ff */
[--C-:B0-----:R-:W-:Y:S01]  /*5f70*/  @P0 IMAD.MOV.U32 R10, RZ, RZ, R14.reuse ;  /* 0x000000ffff0a0224 */ /* 0x101fe200078e000e */
[----:B------:R-:W-:Y:S01]  /*5f80*/  ISETP.GT.AND P4, PT, R4, 0x29, PT ;  /* 0x000000290400780c */ /* 0x000fe20003f84270 */
        /* <DEDUP_REMOVED lines=8> */
[C---:B------:R-:W-:Y:S01]  /*6010*/  ISETP.GT.AND P3, PT, R4.reuse, 0x10, PT ;  /* 0x000000100400780c */ /* 0x040fe20003f64270 */
[----:B------:R-:W-:Y:S01]  /*6020*/  @P1 STG.E.U16 desc[UR36][R8.64+0x10], R62 ;  /* 0x0000103e08001986 */ /* 0x000fe2000c101524 */
        /* <DEDUP_REMOVED lines=8> */
[----:B------:R-:W-:Y:S01]  /*60b0*/  F2FP.F16.F32.PACK_AB R82, RZ, R82 ;  /* 0x00000052ff52723e */ /* 0x000fe200000000ff */
[----:B------:R-:W-:Y:S01]  /*60c0*/  @P0 STG.E.U16 desc[UR36][R8.64+0x12], R63 ;  /* 0x0000123f08000986 */ /* 0x000fe2000c101524 */
[----:B------:R-:W-:Y:S01]  /*60d0*/  ISETP.GT.AND P0, PT, R3, RZ, P3 ;  /* 0x000000ff0300720c */ /* 0x000fe20001f04270 */
[-C--:B------:R-:W-:Y:S01]  /*60e0*/  FMUL R32, R32, R88.reuse ;  /* 0x0000005820207220 */ /* 0x080fe20000400000 */
[----:B------:R-:W-:Y:S01]  /*60f0*/  F2FP.F16.F32.PACK_AB R83, RZ, R83 ;  /* 0x00000053ff53723e */ /* 0x000fe200000000ff */
[----:B------:R-:W-:Y:S01]  /*6100*/  FMUL R33, R33, R88 ;  /* 0x0000005821217220 */ /* 0x000fe20000400000 */
[----:B------:R-:W-:Y:S01]  /*6110*/  F2FP.F16.F32.PACK_AB R84, RZ, R84 ;  /* 0x00000054ff54723e */ /* 0x000fe200000000ff */
[-C--:B------:R-:W-:Y:S01]  /*6120*/  FMUL R34, R34, R88.reuse ;  /* 0x0000005822227220 */ /* 0x080fe20000400000 */
[----:B------:R-:W-:Y:S01]  /*6130*/  P2R R5, PR, RZ, 0x20 ;  /* 0x00000020ff057803 */ /* 0x000fe20000000000 */
[-C--:B------:R-:W-:Y:S01]  /*6140*/  FMUL R35, R35, R88.reuse ;  /* 0x0000005823237220 */ /* 0x080fe20000400000 */
[----:B------:R-:W-:Y:S01]  /*6150*/  F2FP.F16.F32.PACK_AB R85, RZ, R85 ;  /* 0x00000055ff55723e */ /* 0x000fe200000000ff */
[----:B------:R-:W-:Y:S01]  /*6160*/  FMUL R36, R36, R88 ;  /* 0x0000005824247220 */ /* 0x000fe20000400000 */
[----:B------:R-:W-:Y:S01]  /*6170*/  F2FP.F16.F32.PACK_AB R86, RZ, R86 ;  /* 0x00000056ff56723e */ /* 0x000fe200000000ff */
[----:B------:R-:W-:Y:S01]  /*6180*/  FMUL R37, R37, R88 ;  /* 0x0000005825257220 */ /* 0x000fe20000400000 */
[----:B------:R-:W-:Y:S01]  /*6190*/  F2FP.F16.F32.PACK_AB R87, RZ, R87 ;  /* 0x00000057ff57723e */ /* 0x000fe200000000ff */
[--C-:B0-----:R-:W-:Y:S01]  /*61a0*/  @P0 IMAD.MOV.U32 R10, RZ, RZ, R14.reuse ;  /* 0x000000ffff0a0224 */ /* 0x101fe200078e000e */
[----:B------:R-:W-:Y:S01]  /*61b0*/  F2FP.F16.F32.PACK_AB R24, RZ, R24 ;  /* 0x00000018ff18723e */ /* 0x000fe200000000ff */
[--C-:B------:R-:W-:Y:S01]  /*61c0*/  @P0 IMAD.MOV.U32 R11, RZ, RZ, R15.reuse ;  /* 0x000000ffff0b0224 */ /* 0x100fe200078e000f */
[----:B------:R-:W-:Y:S01]  /*61d0*/  F2FP.F16.F32.PACK_AB R25, RZ, R25 ;  /* 0x00000019ff19723e */ /* 0x000fe200000000ff */
[----:B------:R-:W-:Y:S01]  /*61e0*/  FMUL R38, R38, R88 ;  /* 0x0000005826267220 */ /* 0x000fe20000400000 */
[----:B------:R-:W-:Y:S01]  /*61f0*/  F2FP.F16.F32.PACK_AB R26, RZ, R26 ;  /* 0x0000001aff1a723e */ /* 0x000fe200000000ff */
[-C--:B------:R-:W-:Y:S01]  /*6200*/  FMUL R39, R39, R88.reuse ;  /* 0x0000005827277220 */ /* 0x080fe20000400000 */
[----:B------:R0:W-:Y:S01]  /*6210*/  @P0 STG.E.U16 desc[UR36][R10.64+0x20], R64 ;  /* 0x000020400a000986 */ /* 0x0001e2000c101524 */
[----:B------:R-:W-:Y:S01]  /*6220*/  ISETP.GT.AND P0, PT, R3, RZ, P2 ;  /* 0x000000ff0300720c */ /* 0x000fe20001704270 */
        /* <DEDUP_REMOVED lines=12> */
[----:B0-----:R-:W-:Y:S01]  /*62f0*/  @P0 IMAD.MOV.U32 R10, RZ, RZ, R14 ;  /* 0x000000ffff0a0224 */ /* 0x001fe200078e000e */
[----:B------:R-:W-:Y:S01]  /*6300*/  F2FP.F16.F32.PACK_AB R33, RZ, R33 ;  /* 0x00000021ff21723e */ /* 0x000fe200000000ff */
[----:B------:R-:W-:Y:S01]  /*6310*/  @P0 IMAD.MOV.U32 R11, RZ, RZ, R15 ;  /* 0x000000ffff0b0224 */ /* 0x000fe200078e000f */
[----:B------:R-:W-:Y:S01]  /*6320*/  F2FP.F16.F32.PACK_AB R34, RZ, R34 ;  /* 0x00000022ff22723e */ /* 0x000fe200000000ff */
[-C--:B------:R-:W-:Y:S01]  /*6330*/  FMUL R46, R46, R88.reuse ;  /* 0x000000582e2e7220 */ /* 0x080fe20000400000 */
[----:B------:R-:W-:Y:S01]  /*6340*/  F2FP.F16.F32.PACK_AB R35, RZ, R35 ;  /* 0x00000023ff23723e */ /* 0x000fe200000000ff */
[-C--:B------:R-:W-:Y:S01]  /*6350*/  FMUL R47, R47, R88.reuse ;  /* 0x000000582f2f7220 */ /* 0x080fe20000400000 */
[----:B------:R0:W-:Y:S01]  /*6360*/  @P0 STG.E.U16 desc[UR36][R10.64+0x22], R65 ;  /* 0x000022410a000986 */ /* 0x0001e2000c101524 */
[----:B------:R-:W-:Y:S01]  /*6370*/  ISETP.GT.AND P0, PT, R3, 0x8, P3 ;  /* 0x000000080300780c */ /* 0x000fe20001f04270 */
[-C--:B------:R-:W-:Y:S01]  /*6380*/  FMUL R48, R48, R88.reuse ;  /* 0x0000005830307220 */ /* 0x080fe20000400000 */
[----:B------:R-:W-:Y:S01]  /*6390*/  ISETP.GT.AND P3, PT, R4, 0x30, PT ;  /* 0x000000300400780c */ /* 0x000fe20003f64270 */
        /* <DEDUP_REMOVED lines=11> */
[----:B------:R-:W-:Y:S01]  /*6450*/  ISETP.GT.AND P0, PT, R3, 0x8, P2 ;  /* 0x000000080300780c */ /* 0x000fe20001704270 */
[-C--:B------:R-:W-:Y:S01]  /*6460*/  FMUL R54, R54, R88.reuse ;  /* 0x0000005836367220 */ /* 0x080fe20000400000 */
[----:B------:R-:W-:Y:S01]  /*6470*/  ISETP.GT.AND P2, PT, R4, 0x18, PT ;  /* 0x000000180400780c */ /* 0x000fe20003f44270 */
[----:B------:R-:W-:Y:S01]  /*6480*/  FMUL R55, R55, R88 ;  /* 0x0000005837377220 */ /* 0x000fe20000400000 */
[----:B------:R-:W-:-:S02]  /*6490*/  F2FP.F16.F32.PACK_AB R41, RZ, R41 ;  /* 0x00000029ff29723e */ /* 0x000fc400000000ff */
[----:B------:R-:W-:Y:S02]  /*64a0*/  F2FP.F16.F32.PACK_AB R42, RZ, R42 ;  /* 0x0000002aff2a723e */ /* 0x000fe400000000ff */
[----:B------:R-:W-:Y:S02]  /*64b0*/  F2FP.F16.F32.PACK_AB R43, RZ, R43 ;  /* 0x0000002bff2b723e */ /* 0x000fe400000000ff */
[----:B------:R-:W-:Y:S02]  /*64c0*/  F2FP.F16.F32.PACK_AB R44, RZ, R44 ;  /* 0x0000002cff2c723e */ /* 0x000fe400000000ff */
[----:B------:R-:W-:Y:S01]  /*64d0*/  F2FP.F16.F32.PACK_AB R45, RZ, R45 ;  /* 0x0000002dff2d723e */ /* 0x000fe200000000ff */
[----:B------:R-:W-:Y:S01]  /*64e0*/  @P0 STG.E.U16 desc[UR36][R8.64+0x22], R67 ;  /* 0x0000224308000986 */ /* 0x000fe2000c101524 */
[----:B------:R-:W-:Y:S02]  /*64f0*/  ISETP.GT.AND P0, PT, R3, RZ, P2 ;  /* 0x000000ff0300720c */ /* 0x000fe40001704270 */
[----:B------:R-:W-:-:S02]  /*6500*/  F2FP.F16.F32.PACK_AB R46, RZ, R46 ;  /* 0x0000002eff2e723e */ /* 0x000fc400000000ff */
[----:B------:R-:W-:Y:S02]  /*6510*/  F2FP.F16.F32.PACK_AB R47, RZ, R47 ;  /* 0x0000002fff2f723e */ /* 0x000fe400000000ff */
[----:B------:R-:W-:Y:S02]  /*6520*/  F2FP.F16.F32.PACK_AB R48, RZ, R48 ;  /* 0x00000030ff30723e */ /* 0x000fe400000000ff */
[----:B------:R-:W-:Y:S02]  /*6530*/  F2FP.F16.F32.PACK_AB R49, RZ, R49 ;  /* 0x00000031ff31723e */ /* 0x000fe400000000ff */
[----:B------:R-:W-:Y:S02]  /*6540*/  F2FP.F16.F32.PACK_AB R50, RZ, R50 ;  /* 0x00000032ff32723e */ /* 0x000fe400000000ff */
[----:B------:R-:W-:Y:S01]  /*6550*/  F2FP.F16.F32.PACK_AB R51, RZ, R51 ;  /* 0x00000033ff33723e */ /* 0x000fe200000000ff */
[----:B0-----:R-:W-:Y:S01]  /*6560*/  @P0 IMAD.MOV.U32 R10, RZ, RZ, R14 ;  /* 0x000000ffff0a0224 */ /* 0x001fe200078e000e */
[----:B------:R-:W-:Y:S01]  /*6570*/  F2FP.F16.F32.PACK_AB R52, RZ, R52 ;  /* 0x00000034ff34723e */ /* 0x000fe200000000ff */
[----:B------:R-:W-:Y:S01]  /*6580*/  @P0 IMAD.MOV.U32 R11, RZ, RZ, R15 ;  /* 0x000000ffff0b0224 */ /* 0x000fe200078e000f */
[----:B------:R-:W-:-:S02]  /*6590*/  F2FP.F16.F32.PACK_AB R53, RZ, R53 ;  /* 0x00000035ff35723e */ /* 0x000fc400000000ff */
[----:B------:R-:W-:Y:S02]  /*65a0*/  F2FP.F16.F32.PACK_AB R54, RZ, R54 ;  /* 0x00000036ff36723e */ /* 0x000fe400000000ff */
[----:B------:R0:W-:Y:S01]  /*65b0*/  @P0 STG.E.U16 desc[UR36][R10.64+0x30], R68 ;  /* 0x000030440a000986 */ /* 0x0001e2000c101524 */
[----:B------:R-:W-:Y:S02]  /*65c0*/  ISETP.GT.AND P0, PT, R3, RZ, P1 ;  /* 0x000000ff0300720c */ /* 0x000fe40000f04270 */
[----:B------:R-:W-:-:S11]  /*65d0*/  F2FP.F16.F32.PACK_AB R55, RZ, R55 ;  /* 0x00000037ff37723e */ /* 0x000fd600000000ff */
[----:B0-----:R-:W-:Y:S02]  /*65e0*/  @P0 IMAD.MOV.U32 R10, RZ, RZ, R14 ;  /* 0x000000ffff0a0224 */ /* 0x001fe400078e000e */
[----:B------:R-:W-:-:S05]  /*65f0*/  @P0 IMAD.MOV.U32 R11, RZ, RZ, R15 ;  /* 0x000000ffff0b0224 */ /* 0x000fca00078e000f */
[----:B------:R0:W-:Y:S01]  /*6600*/  @P0 STG.E.U16 desc[UR36][R10.64+0x32], R69 ;  /* 0x000032450a000986 */ /* 0x0001e2000c101524 */
[----:B------:R-:W-:Y:S02]  /*6610*/  ISETP.GT.AND P0, PT, R3, 0x8, P2 ;  /* 0x000000080300780c */ /* 0x000fe40001704270 */
[----:B------:R-:W-:-:S11]  /*6620*/  ISETP.GT.AND P2, PT, R4, 0x20, PT ;  /* 0x000000200400780c */ /* 0x000fd60003f44270 */
[----:B------:R-:W-:Y:S01]  /*6630*/  @P0 STG.E.U16 desc[UR36][R8.64+0x30], R70 ;  /* 0x0000304608000986 */ /* 0x000fe2000c101524 */
[----:B------:R-:W-:Y:S02]  /*6640*/  ISETP.GT.AND P0, PT, R3, 0x8, P1 ;  /* 0x000000080300780c */ /* 0x000fe40000f04270 */
[----:B------:R-:W-:-:S11]  /*6650*/  ISETP.GT.AND P1, PT, R4, 0x21, PT ;  /* 0x000000210400780c */ /* 0x000fd60003f24270 */
[----:B------:R-:W-:Y:S01]  /*6660*/  @P0 STG.E.U16 desc[UR36][R8.64+0x32], R71 ;  /* 0x0000324708000986 */ /* 0x000fe2000c101524 */
[----:B------:R-:W-:-:S13]  /*6670*/  ISETP.GT.AND P0, PT, R3, RZ, P2 ;  /* 0x000000ff0300720c */ /* 0x000fda0001704270 */
[----:B0-----:R-:W-:Y:S02]  /*6680*/  @P0 IMAD.MOV.U32 R10, RZ, RZ, R14 ;  /* 0x000000ffff0a0224 */ /* 0x001fe400078e000e */
[----:B------:R-:W-:-:S05]  /*6690*/  @P0 IMAD.MOV.U32 R11, RZ, RZ, R15 ;  /* 0x000000ffff0b0224 */ /* 0x000fca00078e000f */
[----:B------:R0:W-:Y:S01]  /*66a0*/  @P0 STG.E.U16 desc[UR36][R10.64+0x40], R72 ;  /* 0x000040480a000986 */ /* 0x0001e2000c101524 */
[----:B------:R-:W-:-:S13]  /*66b0*/  ISETP.GT.AND P0, PT, R3, RZ, P1 ;  /* 0x000000ff0300720c */ /* 0x000fda0000f04270 */
[----:B0-----:R-:W-:Y:S02]  /*66c0*/  @P0 IMAD.MOV.U32 R10, RZ, RZ, R14 ;  /* 0x000000ffff0a0224 */ /* 0x001fe400078e000e */
[----:B------:R-:W-:-:S05]  /*66d0*/  @P0 IMAD.MOV.U32 R11, RZ, RZ, R15 ;  /* 0x000000ffff0b0224 */ /* 0x000fca00078e000f */
[----:B------:R0:W-:Y:S01]  /*66e0*/  @P0 STG.E.U16 desc[UR36][R10.64+0x42], R73 ;  /* 0x000042490a000986 */ /* 0x0001e2000c101524 */
[----:B------:R-:W-:Y:S02]  /*66f0*/  ISETP.GT.AND P0, PT, R3, 0x8, P2 ;  /* 0x000000080300780c */ /* 0x000fe40001704270 */
[----:B------:R-:W-:-:S11]  /*6700*/  ISETP.GT.AND P2, PT, R4, 0x38, PT ;  /* 0x000000380400780c */ /* 0x000fd60003f44270 */
[----:B------:R-:W-:Y:S01]  /*6710*/  @P0 STG.E.U16 desc[UR36][R8.64+0x40], R74 ;  /* 0x0000404a08000986 */ /* 0x000fe2000c101524 */
[----:B------:R-:W-:-:S13]  /*6720*/  ISETP.GT.AND P0, PT, R3, 0x8, P1 ;  /* 0x000000080300780c */ /* 0x000fda0000f04270 */
        /* <DEDUP_REMOVED lines=9> */
[----:B------:R-:W-:-:S13]  /*67c0*/  ISETP.GT.AND P0, PT, R3, 0x8, P5 ;  /* 0x000000080300780c */ /* 0x000fda0002f04270 */
[----:B------:R-:W-:Y:S01]  /*67d0*/  @P0 STG.E.U16 desc[UR36][R8.64+0x50], R78 ;  /* 0x0000504e08000986 */ /* 0x000fe2000c101524 */
[----:B------:R-:W-:-:S13]  /*67e0*/  ISETP.GT.AND P0, PT, R3, 0x8, P4 ;  /* 0x000000080300780c */ /* 0x000fda0002704270 */
[----:B------:R-:W-:Y:S01]  /*67f0*/  @P0 STG.E.U16 desc[UR36][R8.64+0x52], R79 ;  /* 0x0000524f08000986 */ /* 0x000fe2000c101524 */
[----:B------:R-:W-:-:S13]  /*6800*/  ISETP.GT.AND P0, PT, R3, RZ, P3 ;  /* 0x000000ff0300720c */ /* 0x000fda0001f04270 */
[----:B0-----:R-:W-:Y:S02]  /*6810*/  @P0 IMAD.MOV.U32 R10, RZ, RZ, R14 ;  /* 0x000000ffff0a0224 */ /* 0x001fe400078e000e */
[----:B------:R-:W-:-:S05]  /*6820*/  @P0 IMAD.MOV.U32 R11, RZ, RZ, R15 ;  /* 0x000000ffff0b0224 */ /* 0x000fca00078e000f */
[----:B------:R0:W-:Y:S01]  /*6830*/  @P0 STG.E.U16 desc[UR36][R10.64+0x60], R80 ;  /* 0x000060500a000986 */ /* 0x0001e2000c101524 */
[----:B------:R-:W-:-:S04]  /*6840*/  ISETP.GT.AND P0, PT, R4, 0x31, PT ;  /* 0x000000310400780c */ /* 0x000fc80003f04270 */
        /* <DEDUP_REMOVED lines=8> */
[----:B------:R-:W-:-:S05]  /*68d0*/  IADD3 R12, P1, R89, R8, RZ ;  /* 0x00000008590c7210 */ /* 0x000fca0007f3e0ff */
[----:B------:R-:W-:Y:S01]  /*68e0*/  IMAD.X R13, R57, 0x1, R9, P1 ;  /* 0x00000001390d7824 */ /* 0x000fe200008e0609 */
[----:B------:R-:W-:-:S13]  /*68f0*/  ISETP.GT.AND P1, PT, R3, RZ, P2 ;  /* 0x000000ff0300720c */ /* 0x000fda0001724270 */
[----:B------:R-:W-:Y:S01]  /*6900*/  @P1 STG.E.U16 desc[UR36][R14.64+0x70], R84 ;  /* 0x000070540e001986 */ /* 0x000fe2000c101524 */
[----:B------:R-:W-:-:S05]  /*6910*/  IADD3 R20, P1, R89, R8, RZ ;  /* 0x0000000859147210 */ /* 0x000fca0007f3e0ff */
[----:B------:R-:W-:Y:S01]  /*6920*/  IMAD.X R21, R57, 0x1, R9, P1 ;  /* 0x0000000139157824 */ /* 0x000fe200008e0609 */
[----:B0-----:R-:W-:-:S05]  /*6930*/  IADD3 R10, P1, R89, R14, RZ ;  /* 0x0000000e590a7210 */ /* 0x001fca0007f3e0ff */
[----:B------:R-:W-:Y:S01]  /*6940*/  IMAD.X R11, R57, 0x1, R15, P1 ;  /* 0x00000001390b7824 */ /* 0x000fe200008e060f */
[----:B------:R-:W-:-:S04]  /*6950*/  ISETP.GT.AND P1, PT, R4, 0x39, PT ;  /* 0x000000390400780c */ /* 0x000fc80003f24270 */
[----:B------:R-:W-:-:S13]  /*6960*/  ISETP.GT.AND P5, PT, R3, RZ, P1 ;  /* 0x000000ff0300720c */ /* 0x000fda0000fa4270 */
[----:B------:R-:W-:Y:S01]  /*6970*/  @P5 STG.E.U16 desc[UR36][R14.64+0x72], R85 ;  /* 0x000072550e005986 */ /* 0x000fe2000c101524 */
[----:B------:R-:W-:-:S13]  /*6980*/  ISETP.GT.AND P5, PT, R3, 0x8, P2 ;  /* 0x000000080300780c */ /* 0x000fda00017a4270 */
[----:B------:R-:W-:Y:S01]  /*6990*/  @P5 STG.E.U16 desc[UR36][R8.64+0x70], R86 ;  /* 0x0000705608005986 */ /* 0x000fe2000c101524 */
[----:B------:R-:W-:-:S13]  /*69a0*/  ISETP.GT.AND P5, PT, R3, 0x8, P1 ;  /* 0x000000080300780c */ /* 0x000fda0000fa4270 */
[----:B------:R0:W-:Y:S01]  /*69b0*/  @P5 STG.E.U16 desc[UR36][R8.64+0x72], R87 ;  /* 0x0000725708005986 */ /* 0x0001e2000c101524 */
[C---:B------:R-:W-:Y:S02]  /*69c0*/  ISETP.GT.AND P5, PT, R3.reuse, 0x80, P6 ;  /* 0x000000800300780c */ /* 0x040fe400037a4270 */
[----:B------:R-:W-:-:S11]  /*69d0*/  ISETP.GT.AND P6, PT, R3, 0x88, P6 ;  /* 0x000000880300780c */ /* 0x000fd600037c4270 */
[----:B------:R-:W-:Y:S01]  /*69e0*/  @P5 STG.E.U16 desc[UR36][R10.64], R24 ;  /* 0x000000180a005986 */ /* 0x000fe2000c101524 */
[----:B------:R-:W-:-:S04]  /*69f0*/  ISETP.GT.AND P5, PT, R4, 0x1, PT ;  /* 0x000000010400780c */ /* 0x000fc80003fa4270 */
[----:B------:R-:W-:-:S13]  /*6a00*/  ISETP.GT.AND P5, PT, R3, 0x80, P5 ;  /* 0x000000800300780c */ /* 0x000fda0002fa4270 */
[----:B0-----:R-:W-:Y:S02]  /*6a10*/  @P5 IMAD.MOV.U32 R8, RZ, RZ, R10 ;  /* 0x000000ffff085224 */ /* 0x001fe400078e000a */
[----:B------:R-:W-:-:S05]  /*6a20*/  @P5 IMAD.MOV.U32 R9, RZ, RZ, R11 ;  /* 0x000000ffff095224 */ /* 0x000fca00078e000b */
[----:B------:R0:W-:Y:S01]  /*6a30*/  @P5 STG.E.U16 desc[UR36][R8.64+0x2], R25 ;  /* 0x0000021908005986 */ /* 0x0001e2000c101524 */
[----:B------:R-:W-:-:S03]  /*6a40*/  ISETP.NE.AND P5, PT, R5, RZ, PT ;  /* 0x000000ff0500720c */ /* 0x000fc60003fa5270 */
[----:B------:R-:W-:Y:S01]  /*6a50*/  @P6 STG.E.U16 desc[UR36][R12.64], R26 ;  /* 0x0000001a0c006986 */ /* 0x000fe2000c101524 */
[----:B------:R-:W-:-:S04]  /*6a60*/  ISETP.GT.AND P6, PT, R4, 0x1, PT ;  /* 0x000000010400780c */ /* 0x000fc80003fc4270 */
[----:B------:R-:W-:-:S13]  /*6a70*/  ISETP.GT.AND P6, PT, R3, 0x88, P6 ;  /* 0x000000880300780c */ /* 0x000fda00037c4270 */
[----:B------:R-:W-:Y:S01]  /*6a80*/  @P6 STG.E.U16 desc[UR36][R20.64+0x2], R27 ;  /* 0x0000021b14006986 */ /* 0x000fe2000c101524 */
[----:B------:R-:W-:-:S04]  /*6a90*/  ISETP.GT.AND P6, PT, R4, 0x8, PT ;  /* 0x000000080400780c */ /* 0x000fc80003fc4270 */
[----:B------:R-:W-:-:S13]  /*6aa0*/  ISETP.GT.AND P6, PT, R3, 0x80, P6 ;  /* 0x000000800300780c */ /* 0x000fda00037c4270 */
[----:B0-----:R-:W-:Y:S02]  /*6ab0*/  @P6 IMAD.MOV.U32 R8, RZ, RZ, R10 ;  /* 0x000000ffff086224 */ /* 0x001fe400078e000a */
[----:B------:R-:W-:-:S05]  /*6ac0*/  @P6 IMAD.MOV.U32 R9, RZ, RZ, R11 ;  /* 0x000000ffff096224 */ /* 0x000fca00078e000b */
[----:B------:R0:W-:Y:S01]  /*6ad0*/  @P6 STG.E.U16 desc[UR36][R8.64+0x10], R28 ;  /* 0x0000101c08006986 */ /* 0x0001e2000c101524 */
[----:B------:R-:W-:-:S04]  /*6ae0*/  ISETP.GT.AND P6, PT, R4, 0x9, PT ;  /* 0x000000090400780c */ /* 0x000fc80003fc4270 */
[----:B------:R-:W-:-:S13]  /*6af0*/  ISETP.GT.AND P6, PT, R3, 0x80, P6 ;  /* 0x000000800300780c */ /* 0x000fda00037c4270 */
[----:B0-----:R-:W-:Y:S02]  /*6b00*/  @P6 IMAD.MOV.U32 R8, RZ, RZ, R10 ;  /* 0x000000ffff086224 */ /* 0x001fe400078e000a */
[----:B------:R-:W-:-:S05]  /*6b10*/  @P6 IMAD.MOV.U32 R9, RZ, RZ, R11 ;  /* 0x000000ffff096224 */ /* 0x000fca00078e000b */
[----:B------:R0:W-:Y:S01]  /*6b20*/  @P6 STG.E.U16 desc[UR36][R8.64+0x12], R29 ;  /* 0x0000121d08006986 */ /* 0x0001e2000c101524 */
[----:B------:R-:W-:-:S04]  /*6b30*/  ISETP.GT.AND P6, PT, R4, 0x8, PT ;  /* 0x000000080400780c */ /* 0x000fc80003fc4270 */
[----:B------:R-:W-:-:S13]  /*6b40*/  ISETP.GT.AND P6, PT, R3, 0x88, P6 ;  /* 0x000000880300780c */ /* 0x000fda00037c4270 */
        /* <DEDUP_REMOVED lines=45> */
[----:B------:R-:W-:Y:S01]  /*6e20*/  @P6 STG.E.U16 desc[UR36][R8.64+0x42], R41 ;  /* 0x0000422908006986 */ /* 0x000fe2000c101524 */
[----:B------:R-:W-:-:S04]  /*6e30*/  ISETP.GT.AND P6, PT, R4, 0x20, PT ;  /* 0x000000200400780c */ /* 0x000fc80003fc4270 */
[----:B------:R-:W-:-:S13]  /*6e40*/  ISETP.GT.AND P6, PT, R3, 0x88, P6 ;  /* 0x000000880300780c */ /* 0x000fda00037c4270 */
[----:B------:R-:W-:Y:S01]  /*6e50*/  @P6 STG.E.U16 desc[UR36][R6.64+0x40], R42 ;  /* 0x0000402a06006986 */ /* 0x000fe2000c101524 */
[----:B------:R-:W-:-:S04]  /*6e60*/  ISETP.GT.AND P6, PT, R4, 0x21, PT ;  /* 0x000000210400780c */ /* 0x000fc80003fc4270 */
[----:B------:R-:W-:-:S13]  /*6e70*/  ISETP.GT.AND P6, PT, R3, 0x88, P6 ;  /* 0x000000880300780c */ /* 0x000fda00037c4270 */
[----:B------:R-:W-:Y:S02]  /*6e80*/  @P6 IMAD.MOV.U32 R4, RZ, RZ, R6 ;  /* 0x000000ffff046224 */ /* 0x000fe400078e0006 */
[----:B------:R-:W-:-:S05]  /*6e90*/  @P6 IMAD.MOV.U32 R5, RZ, RZ, R7 ;  /* 0x000000ffff056224 */ /* 0x000fca00078e0007 */
[----:B------:R0:W-:Y:S01]  /*6ea0*/  @P6 STG.E.U16 desc[UR36][R4.64+0x42], R43 ;  /* 0x0000422b04006986 */ /* 0x0001e2000c101524 */
[C---:B------:R-:W-:Y:S02]  /*6eb0*/  ISETP.GT.AND P6, PT, R3.reuse, 0x80, P5 ;  /* 0x000000800300780c */ /* 0x040fe40002fc4270 */
[----:B------:R-:W-:-:S11]  /*6ec0*/  ISETP.GT.AND P5, PT, R3, 0x88, P5 ;  /* 0x000000880300780c */ /* 0x000fd60002fa4270 */
[----:B0-----:R-:W-:Y:S02]  /*6ed0*/  @P6 IMAD.MOV.U32 R4, RZ, RZ, R10 ;  /* 0x000000ffff046224 */ /* 0x001fe400078e000a */
[----:B------:R-:W-:-:S05]  /*6ee0*/  @P6 IMAD.MOV.U32 R5, RZ, RZ, R11 ;  /* 0x000000ffff056224 */ /* 0x000fca00078e000b */
[----:B------:R0:W-:Y:S01]  /*6ef0*/  @P6 STG.E.U16 desc[UR36][R4.64+0x50], R44 ;  /* 0x0000502c04006986 */ /* 0x0001e2000c101524 */
[C---:B------:R-:W-:Y:S02]  /*6f00*/  ISETP.GT.AND P6, PT, R3.reuse, 0x80, P4 ;  /* 0x000000800300780c */ /* 0x040fe400027c4270 */
[----:B------:R-:W-:-:S11]  /*6f10*/  ISETP.GT.AND P4, PT, R3, 0x88, P4 ;  /* 0x000000880300780c */ /* 0x000fd60002784270 */
[----:B0-----:R-:W-:Y:S02]  /*6f20*/  @P6 IMAD.MOV.U32 R4, RZ, RZ, R10 ;  /* 0x000000ffff046224 */ /* 0x001fe400078e000a */
[----:B------:R-:W-:-:S05]  /*6f30*/  @P6 IMAD.MOV.U32 R5, RZ, RZ, R11 ;  /* 0x000000ffff056224 */ /* 0x000fca00078e000b */
[----:B------:R0:W-:Y:S02]  /*6f40*/  @P6 STG.E.U16 desc[UR36][R4.64+0x52], R45 ;  /* 0x0000522d04006986 */ /* 0x0001e4000c101524 */
[----:B0-----:R-:W-:Y:S02]  /*6f50*/  @P5 IMAD.MOV.U32 R4, RZ, RZ, R6 ;  /* 0x000000ffff045224 */ /* 0x001fe400078e0006 */
[----:B------:R-:W-:-:S05]  /*6f60*/  @P5 IMAD.MOV.U32 R5, RZ, RZ, R7 ;  /* 0x000000ffff055224 */ /* 0x000fca00078e0007 */
[----:B------:R0:W-:Y:S01]  /*6f70*/  @P5 STG.E.U16 desc[UR36][R4.64+0x50], R46 ;  /* 0x0000502e04005986 */ /* 0x0001e2000c101524 */
[C---:B------:R-:W-:Y:S02]  /*6f80*/  ISETP.GT.AND P5, PT, R3.reuse, 0x80, P3 ;  /* 0x000000800300780c */ /* 0x040fe40001fa4270 */
[----:B------:R-:W-:Y:S01]  /*6f90*/  ISETP.GT.AND P3, PT, R3, 0x88, P3 ;  /* 0x000000880300780c */ /* 0x000fe20001f64270 */
        /* <DEDUP_REMOVED lines=17> */
[----:B------:R0:W-:Y:S02]  /*70b0*/  @P3 STG.E.U16 desc[UR36][R4.64+0x60], R50 ;  /* 0x0000603204003986 */ /* 0x0001e4000c101524 */
[----:B0-----:R-:W-:Y:S02]  /*70c0*/  @P0 IMAD.MOV.U32 R4, RZ, RZ, R6 ;  /* 0x000000ffff040224 */ /* 0x001fe400078e0006 */
[----:B------:R-:W-:-:S05]  /*70d0*/  @P0 IMAD.MOV.U32 R5, RZ, RZ, R7 ;  /* 0x000000ffff050224 */ /* 0x000fca00078e0007 */
[----:B------:R0:W-:Y:S02]  /*70e0*/  @P0 STG.E.U16 desc[UR36][R4.64+0x62], R51 ;  /* 0x0000623304000986 */ /* 0x0001e4000c101524 */
[----:B0-----:R-:W-:Y:S02]  /*70f0*/  @P5 IMAD.MOV.U32 R4, RZ, RZ, R10 ;  /* 0x000000ffff045224 */ /* 0x001fe400078e000a */
[----:B------:R-:W-:-:S05]  /*7100*/  @P5 IMAD.MOV.U32 R5, RZ, RZ, R11 ;  /* 0x000000ffff055224 */ /* 0x000fca00078e000b */
[----:B------:R0:W-:Y:S04]  /*7110*/  @P5 STG.E.U16 desc[UR36][R4.64+0x70], R52 ;  /* 0x0000703404005986 */ /* 0x0001e8000c101524 */
[----:B------:R1:W-:Y:S01]  /*7120*/  @P4 STG.E.U16 desc[UR36][R10.64+0x72], R53 ;  /* 0x000072350a004986 */ /* 0x0003e2000c101524 */
[----:B0-----:R-:W-:Y:S02]  /*7130*/  @P2 IMAD.MOV.U32 R4, RZ, RZ, R6 ;  /* 0x000000ffff042224 */ /* 0x001fe400078e0006 */
[----:B------:R-:W-:-:S05]  /*7140*/  @P2 IMAD.MOV.U32 R5, RZ, RZ, R7 ;  /* 0x000000ffff052224 */ /* 0x000fca00078e0007 */
[----:B------:R1:W-:Y:S04]  /*7150*/  @P2 STG.E.U16 desc[UR36][R4.64+0x70], R54 ;  /* 0x0000703604002986 */ /* 0x0003e8000c101524 */
[----:B------:R1:W-:Y:S02]  /*7160*/  @P1 STG.E.U16 desc[UR36][R6.64+0x72], R55 ;  /* 0x0000723706001986 */ /* 0x0003e4000c101524 */
.L_x_158:
[----:B------:R-:W-:Y:S05]  /*7170*/  BSYNC B0 ;  /* 0x0000000000007941 */ /* 0x000fea0003800000 */
.L_x_34:
[----:B------:R-:W-:Y:S01]  /*7180*/  ULDC UR4, c[0x0][0xc] ;  /* 0x0000030000047ab9 */ /* 0x000fe20000000800 */
[----:B------:R-:W-:Y:S01]  /*7190*/  ULDC UR5, c[0x0][0x10] ;  /* 0x0000040000057ab9 */ /* 0x000fe20000000800 */
[----:B------:R-:W2:Y:S01]  /*71a0*/  LDC R3, c[0x0][0x14] ;  /* 0x00000500ff037b82 */ /* 0x000ea20000000800 */
[----:B------:R-:W-:Y:S01]  /*71b0*/  UIMAD.WIDE.U32 UR4, UR4, UR5, URZ ;  /* 0x00000005040472a5 */ /* 0x000fe2000f8e003f */
[----:B------:R-:W-:Y:S02]  /*71c0*/  IMAD.MOV.U32 R92, RZ, RZ, -0x1 ;  /* 0xffffffffff5c7424 */ /* 0x000fe400078e00ff */
[----:B------:R-:W-:-:S03]  /*71d0*/  IMAD.MOV.U32 R89, RZ, RZ, -0x1 ;  /* 0xffffffffff597424 */ /* 0x000fc600078e00ff */
[----:B--2---:R-:W-:-:S04]  /*71e0*/  IMAD.WIDE.U32 R16, R3, UR4, R16 ;  /* 0x0000000403107c25 */ /* 0x004fc8000f8e0010 */
[----:B------:R-:W-:Y:S01]  /*71f0*/  IMAD R3, R3, UR5, RZ ;  /* 0x0000000503037c24 */ /* 0x000fe2000f8e02ff */
[----:B------:R-:W-:Y:S02]  /*7200*/  ULDC.64 UR4, c[0x0][0x650] ;  /* 0x0001940000047ab9 */ /* 0x000fe40000000a00 */
[----:B------:R-:W-:Y:S01]  /*7210*/  ISETP.GE.U32.AND P0, PT, R16, UR4, PT ;  /* 0x0000000410007c0c */ /* 0x000fe2000bf06070 */
[--C-:B------:R-:W-:Y:S01]  /*7220*/  IMAD.IADD R17, R17, 0x1, R3.reuse ;  /* 0x0000000111117824 */ /* 0x100fe200078e0203 */
[----:B------:R-:W-:-:S04]  /*7230*/  PRMT R3, RZ, 0x7610, R3 ;  /* 0x00007610ff037816 */ /* 0x000fc80000000003 */
[----:B------:R-:W-:-:S13]  /*7240*/  ISETP.GE.U32.AND.EX P0, PT, R17, UR5, PT, P0 ;  /* 0x0000000511007c0c */ /* 0x000fda000bf06100 */
[----:B------:R-:W-:Y:S05]  /*7250*/  @P0 BRA `(.L_x_159) ;  /* 0x0000000400640947 */ /* 0x000fea0003800000 */
[----:B0-----:R-:W0:Y:S01]  /*7260*/  S2R R12, SR_CTAID.X ;  /* 0x00000000000c7919 */ /* 0x001e220000002500 */
[----:B-1-34-:R-:W1:Y:S01]  /*7270*/  LDC.64 R10, c[0x0][0x628] ;  /* 0x00018a00ff0a7b82 */ /* 0x01ae620000000a00 */
[----:B------:R-:W-:Y:S01]  /*7280*/  ULDC UR4, c[0x0][0x150] ;  /* 0x0000540000047ab9 */ /* 0x000fe20000000800 */
[----:B------:R-:W-:Y:S01]  /*7290*/  IMAD.MOV.U32 R8, RZ, RZ, R16 ;  /* 0x000000ffff087224 */ /* 0x000fe200078e0010 */
[----:B------:R-:W2:Y:S01]  /*72a0*/  S2R R24, SR_CTAID.Y ;  /* 0x0000000000187919 */ /* 0x000ea20000002600 */
[----:B------:R-:W-:-:S04]  /*72b0*/  IMAD.MOV.U32 R9, RZ, RZ, R17 ;  /* 0x000000ffff097224 */ /* 0x000fc800078e0011 */
[----:B------:R-:W3:Y:S08]  /*72c0*/  LDC R21, c[0x0][0x144] ;  /* 0x00005100ff157b82 */ /* 0x000ef00000000800 */
[----:B------:R-:W4:Y:S08]  /*72d0*/  LDC R0, c[0x0][0x630] ;  /* 0x00018c00ff007b82 */ /* 0x000f300000000800 */
[----:B------:R-:W2:Y:S01]  /*72e0*/  LDC.64 R14, c[0x0][0x620] ;  /* 0x00018800ff0e7b82 */ /* 0x000ea20000000a00 */
[----:B-1----:R-:W-:-:S04]  /*72f0*/  ISETP.NE.U32.AND P0, PT, R10, RZ, PT ;  /* 0x000000ff0a00720c */ /* 0x002fc80003f05070 */
[----:B------:R-:W-:Y:S02]  /*7300*/  ISETP.NE.AND.EX P0, PT, R11, RZ, PT, P0 ;  /* 0x000000ff0b00720c */ /* 0x000fe40003f05300 */
[----:B0-----:R-:W-:-:S05]  /*7310*/  I2FP.F32.U32 R3, R12 ;  /* 0x0000000c00037245 */ /* 0x001fca0000201000 */
[----:B------:R-:W-:-:S04]  /*7320*/  FMUL R3, R3, UR4 ;  /* 0x0000000403037c20 */ /* 0x000fc80008400000 */
[----:B------:R0:W1:Y:S02]  /*7330*/  F2I.U32.TRUNC.NTZ R20, R3 ;  /* 0x0000000300147305 */ /* 0x000064000020f000 */
[----:B---34-:R-:W-:Y:S05]  /*7340*/  @!P0 BRA `(.L_x_160) ;  /* 0x0000000000288947 */ /* 0x018fea0003800000 */
[----:B0-----:R-:W0:Y:S02]  /*7350*/  LDC R3, c[0x0][0x634] ;  /* 0x00018d00ff037b82 */ /* 0x001e240000000800 */
        /* <DEDUP_REMOVED lines=9> */
.L_x_160:
[----:B------:R-:W3:Y:S01]  /*73f0*/  LDC.64 R28, c[0x0][0x640] ;  /* 0x00019000ff1c7b82 */ /* 0x000ee20000000a00 */
[-CC-:B------:R-:W-:Y:S01]  /*7400*/  SHF.R.U64 R89, R8, R0.reuse, R9.reuse ;  /* 0x0000000008597219 */ /* 0x180fe20000001209 */
[----:B-1----:R-:W-:Y:S01]  /*7410*/  IMAD.MOV R20, RZ, RZ, -R20 ;  /* 0x000000ffff147224 */ /* 0x002fe200078e0a14 */
[----:B------:R-:W-:Y:S01]  /*7420*/  SHF.R.U32.HI R0, RZ, R0, R9 ;  /* 0x00000000ff007219 */ /* 0x000fe20000011609 */
[----:B------:R-:W-:Y:S01]  /*7430*/  ULDC UR4, c[0x0][0x154] ;  /* 0x0000550000047ab9 */ /* 0x000fe20000000800 */
[----:B0-----:R-:W-:Y:S01]  /*7440*/  IADD3 R3, P0, RZ, -R89, RZ ;  /* 0x80000059ff037210 */ /* 0x001fe20007f1e0ff */
[----:B------:R-:W-:Y:S02]  /*7450*/  IMAD R21, R21, R20, R12 ;  /* 0x0000001415157224 */ /* 0x000fe400078e020c */
[----:B------:R-:W0:Y:S01]  /*7460*/  LDC R6, c[0x0][0x618] ;  /* 0x00018600ff067b82 */ /* 0x000e220000000800 */
[----:B------:R-:W-:Y:S02]  /*7470*/  IMAD.MOV.U32 R7, RZ, RZ, 0x1 ;  /* 0x00000001ff077424 */ /* 0x000fe400078e00ff */
[----:B------:R-:W-:-:S04]  /*7480*/  IMAD.X R5, RZ, RZ, ~R0, P0 ;  /* 0x000000ffff057224 */ /* 0x000fc800000e0e00 */
[-C--:B--2---:R-:W-:Y:S01]  /*7490*/  IMAD R0, R5, R14.reuse, RZ ;  /* 0x0000000e05007224 */ /* 0x084fe200078e02ff */
[----:B------:R-:W1:Y:S01]  /*74a0*/  LDC R8, c[0x0][0x608] ;  /* 0x00018200ff087b82 */ /* 0x000e620000000800 */
[----:B------:R-:W-:-:S04]  /*74b0*/  IMAD.WIDE.U32 R4, R3, R14, R16 ;  /* 0x0000000e03047225 */ /* 0x000fc800078e0010 */
[----:B------:R-:W-:Y:S01]  /*74c0*/  IMAD R3, R3, R15, R0 ;  /* 0x0000000f03037224 */ /* 0x000fe200078e0200 */
[----:B------:R-:W-:Y:S02]  /*74d0*/  I2FP.F32.U32 R0, R24 ;  /* 0x0000001800007245 */ /* 0x000fe40000201000 */
[----:B------:R-:W2:Y:S01]  /*74e0*/  LDC R26, c[0x0][0x658] ;  /* 0x00019600ff1a7b82 */ /* 0x000ea20000000800 */
[----:B------:R-:W-:Y:S01]  /*74f0*/  IMAD.IADD R3, R5, 0x1, R3 ;  /* 0x0000000105037824 */ /* 0x000fe200078e0203 */
[----:B---3--:R-:W-:Y:S01]  /*7500*/  ISETP.NE.U32.AND P0, PT, R28, RZ, PT ;  /* 0x000000ff1c00720c */ /* 0x008fe20003f05070 */
[----:B------:R-:W-:Y:S01]  /*7510*/  FMUL R0, R0, UR4 ;  /* 0x0000000400007c20 */ /* 0x000fe20008400000 */
[----:B------:R-:W-:Y:S02]  /*7520*/  IMAD.MOV.U32 R5, RZ, RZ, -0x1 ;  /* 0xffffffffff057424 */ /* 0x000fe400078e00ff */
[----:B------:R-:W-:Y:S01]  /*7530*/  ISETP.NE.AND.EX P0, PT, R29, RZ, PT, P0 ;  /* 0x000000ff1d00720c */ /* 0x000fe20003f05300 */
[----:B------:R3:W4:Y:S01]  /*7540*/  F2I.U32.TRUNC.NTZ R13, R0 ;  /* 0x00000000000d7305 */ /* 0x000722000020f000 */
[----:B------:R-:W3:Y:S01]  /*7550*/  LDC R15, c[0x0][0x148] ;  /* 0x00005200ff0f7b82 */ /* 0x000ee20000000800 */
[----:B0-----:R-:W-:-:S02]  /*7560*/  SHF.R.U64 R12, R4, R6, R3 ;  /* 0x00000006040c7219 */ /* 0x001fc40000001203 */
[----:B------:R-:W-:-:S05]  /*7570*/  SHF.R.U32.HI R3, RZ, R6, R3 ;  /* 0x00000006ff037219 */ /* 0x000fca0000011603 */
[----:B------:R-:W0:Y:S01]  /*7580*/  LDC R20, c[0x0][0x600] ;  /* 0x00018000ff147b82 */ /* 0x000e220000000800 */
[-CC-:B-1----:R-:W-:Y:S02]  /*7590*/  SHF.R.U64 R10, R12, R8.reuse, R3.reuse ;  /* 0x000000080c0a7219 */ /* 0x182fe40000001203 */
[----:B------:R-:W-:-:S05]  /*75a0*/  SHF.R.U32.HI R3, RZ, R8, R3 ;  /* 0x00000008ff037219 */ /* 0x000fca0000011603 */
[----:B------:R-:W1:Y:S01]  /*75b0*/  LDC R27, c[0x0][0x648] ;  /* 0x00019200ff1b7b82 */ /* 0x000e620000000800 */
[-C--:B--2---:R-:W-:Y:S02]  /*75c0*/  SHF.L.U32 R4, R5, R26.reuse, RZ ;  /* 0x0000001a05047219 */ /* 0x084fe400000006ff */
[-CC-:B------:R-:W-:Y:S02]  /*75d0*/  SHF.R.U64 R14, R10, R26.reuse, R3.reuse ;  /* 0x0000001a0a0e7219 */ /* 0x180fe40000001203 */
[----:B------:R-:W-:Y:S02]  /*75e0*/  SHF.R.U32.HI R5, RZ, R26, R3 ;  /* 0x0000001aff057219 */ /* 0x000fe40000011603 */
[----:B------:R-:W-:Y:S01]  /*75f0*/  LOP3.LUT R25, RZ, R4, RZ, 0x33, !PT ;  /* 0x00000004ff197212 */ /* 0x000fe200078e33ff */
[----:B------:R-:W2:Y:S01]  /*7600*/  LDC R30, c[0x0][0x638] ;  /* 0x00018e00ff1e7b82 */ /* 0x000ea20000000800 */
[----:B------:R-:W-:Y:S02]  /*7610*/  SHF.L.U32 R26, R7, R26, RZ ;  /* 0x0000001a071a7219 */ /* 0x000fe400000006ff */
[----:B------:R-:W-:-:S05]  /*7620*/  MOV R4, R14 ;  /* 0x0000000e00047202 */ /* 0x000fca0000000f00 */
[----:B------:R-:W0:Y:S01]  /*7630*/  LDC R31, c[0x0][0x610] ;  /* 0x00018400ff1f7b82 */ /* 0x000e220000000800 */
[----:B----4-:R-:W-:Y:S05]  /*7640*/  @!P0 BRA `(.L_x_161) ;  /* 0x0000000000288947 */ /* 0x010fea0003800000 */
        /* <DEDUP_REMOVED lines=10> */
.L_x_161:
[----:B------:R-:W-:Y:S01]  /*76f0*/  ISETP.NE.AND P0, PT, R2, 0x1, PT ;  /* 0x000000010200780c */ /* 0x000fe20003f05270 */
[----:B0-----:R-:W-:Y:S01]  /*7700*/  VIADD R7, R20, 0xffffffff ;  /* 0xffffffff14077836 */ /* 0x001fe20000000000 */
[----:B-1-3--:R-:W-:Y:S01]  /*7710*/  SHF.R.U64 R0, R4, R27, R5 ;  /* 0x0000001b04007219 */ /* 0x00afe20000001205 */
[----:B------:R-:W-:Y:S01]  /*7720*/  IMAD.MOV R13, RZ, RZ, -R13 ;  /* 0x000000ffff0d7224 */ /* 0x000fe200078e0a0d */
[----:B------:R-:W-:Y:S01]  /*7730*/  LOP3.LUT R5, R10, R25, RZ, 0xc0, !PT ;  /* 0x000000190a057212 */ /* 0x000fe200078ec0ff */
[----:B------:R-:W-:Y:S01]  /*7740*/  IMAD.MOV.U32 R4, RZ, RZ, 0x1 ;  /* 0x00000001ff047424 */ /* 0x000fe200078e00ff */
[----:B------:R-:W-:Y:S01]  /*7750*/  LOP3.LUT R12, R12, R7, RZ, 0xc0, !PT ;  /* 0x000000070c0c7212 */ /* 0x000fe200078ec0ff */
[----:B------:R-:W-:Y:S02]  /*7760*/  IMAD.MOV R3, RZ, RZ, -R0 ;  /* 0x000000ffff037224 */ /* 0x000fe400078e0a00 */
[----:B------:R-:W-:Y:S02]  /*7770*/  IMAD R0, R26, R0, R5 ;  /* 0x000000001a007224 */ /* 0x000fe400078e0205 */
[----:B--2---:R-:W-:-:S02]  /*7780*/  IMAD R3, R3, R30, R14 ;  /* 0x0000001e03037224 */ /* 0x004fc400078e020e */
[----:B------:R-:W-:Y:S02]  /*7790*/  @P0 IMAD R21, R15, R13, R24 ;  /* 0x0000000d0f150224 */ /* 0x000fe400078e0218 */
[----:B------:R-:W-:Y:S01]  /*77a0*/  IMAD R5, R3, R20, R12 ;  /* 0x0000001403057224 */ /* 0x000fe200078e020c */
[----:B------:R-:W-:Y:S01]  /*77b0*/  PRMT R3, R4, 0x7610, R3 ;  /* 0x0000761004037816 */ /* 0x000fe20000000003 */
[----:B------:R-:W-:-:S05]  /*77c0*/  IMAD R0, R0, R31, R21 ;  /* 0x0000001f00007224 */ /* 0x000fca00078e0215 */
[----:B------:R-:W-:Y:S02]  /*77d0*/  SEL R92, R5, R0, !P0 ;  /* 0x00000000055c7207 */ /* 0x000fe40004000000 */
[----:B------:R-:W-:-:S07]  /*77e0*/  SEL R0, R0, R5, !P0 ;  /* 0x0000000500007207 */ /* 0x000fce0004000000 */
.L_x_159:
[----:B------:R-:W-:Y:S01]  /*77f0*/  LOP3.LUT P0, RZ, R3, 0xff, RZ, 0xc0, !PT ;  /* 0x000000ff03ff7812 */ /* 0x000fe2000780c0ff */
[----:B------:R-:W-:-:S12]  /*7800*/  IMAD.MOV.U32 R96, RZ, RZ, R0 ;  /* 0x000000ffff607224 */ /* 0x000fd800078e0000 */
[----:B------:R-:W-:Y:S05]  /*7810*/  @P0 BRA `(.L_x_162) ;  /* 0xffffff9800800947 */ /* 0x000fea000383ffff */
[----:B------:R-:W-:Y:S05]  /*7820*/  EXIT ;  /* 0x000000000000794d */ /* 0x000fea0003800000 */
.L_x_7:
[----:B0-----:R-:W-:Y:S01]  /*7830*/  ULDC.64 UR4, c[0x0][0x650] ;  /* 0x0001940000047ab9 */ /* 0x001fe20000000a00 */
        /* <DEDUP_REMOVED lines=25> */
.L_x_164:
[----:B------:R-:W0:Y:S01]  /*79d0*/  LDC.64 R28, c[0x0][0x640] ;  /* 0x00019000ff1c7b82 */ /* 0x000e220000000a00 */
[-CC-:B------:R-:W-:Y:S01]  /*79e0*/  SHF.R.U64 R22, R12, R6.reuse, R13.reuse ;  /* 0x000000060c167219 */ /* 0x180fe2000000120d */
[----:B------:R-:W-:Y:S01]  /*79f0*/  IMAD.MOV.U32 R30, RZ, RZ, 0x1 ;  /* 0x00000001ff1e7424 */ /* 0x000fe200078e00ff */
[----:B------:R-:W-:Y:S02]  /*7a00*/  SHF.R.U32.HI R6, RZ, R6, R13 ;  /* 0x00000006ff067219 */ /* 0x000fe4000001160d */
        /* <DEDUP_REMOVED lines=8> */
[----:B------:R-:W-:Y:S01]  /*7a90*/  IMAD.IADD R9, R9, 0x1, R11 ;  /* 0x0000000109097824 */ /* 0x000fe200078e020b */
[----:B0-----:R-:W-:-:S04]  /*7aa0*/  ISETP.NE.U32.AND P0, PT, R28, RZ, PT ;  /* 0x000000ff1c00720c */ /* 0x001fc80003f05070 */
[----:B------:R-:W-:Y:S02]  /*7ab0*/  ISETP.NE.AND.EX P0, PT, R29, RZ, PT, P0 ;  /* 0x000000ff1d00720c */ /* 0x000fe40003f05300 */
[----:B------:R-:W0:Y:S01]  /*7ac0*/  LDC R20, c[0x0][0x600] ;  /* 0x00018000ff147b82 */ /* 0x000e220000000800 */
[-CC-:B-1----:R-:W-:Y:S01]  /*7ad0*/  SHF.R.U64 R14, R8, R10.reuse, R9.reuse ;  /* 0x0000000a080e7219 */ /* 0x182fe20000001209 */
[----:B------:R-:W-:Y:S01]  /*7ae0*/  IMAD.MOV.U32 R8, RZ, RZ, -0x1 ;  /* 0xffffffffff087424 */ /* 0x000fe200078e00ff */
[----:B------:R-:W-:-:S05]  /*7af0*/  SHF.R.U32.HI R9, RZ, R10, R9 ;  /* 0x0000000aff097219 */ /* 0x000fca0000011609 */
[----:B------:R-:W1:Y:S01]  /*7b00*/  LDC R26, c[0x0][0x648] ;  /* 0x00019200ff1a7b82 */ /* 0x000e620000000800 */
[-CC-:B--2---:R-:W-:Y:S02]  /*7b10*/  SHF.R.U64 R21, R14, R12.reuse, R9.reuse ;  /* 0x0000000c0e157219 */ /* 0x184fe40000001209 */
[----:B------:R-:W-:-:S05]  /*7b20*/  SHF.R.U32.HI R6, RZ, R12, R9 ;  /* 0x0000000cff067219 */ /* 0x000fca0000011609 */
[----:B------:R-:W2:Y:S01]  /*7b30*/  LDC R27, c[0x0][0x638] ;  /* 0x00018e00ff1b7b82 */ /* 0x000ea20000000800 */
[-C--:B---3--:R-:W-:Y:S02]  /*7b40*/  SHF.L.U32 R8, R8, R25.reuse, RZ ;  /* 0x0000001908087219 */ /* 0x088fe400000006ff */
[-CC-:B------:R-:W-:Y:S02]  /*7b50*/  SHF.R.U64 R23, R21, R25.reuse, R6.reuse ;  /* 0x0000001915177219 */ /* 0x180fe40000001206 */
[----:B------:R-:W-:Y:S02]  /*7b60*/  LOP3.LUT R32, RZ, R8, RZ, 0x33, !PT ;  /* 0x00000008ff207212 */ /* 0x000fe400078e33ff */
[----:B------:R-:W-:Y:S01]  /*7b70*/  SHF.R.U32.HI R9, RZ, R25, R6 ;  /* 0x00000019ff097219 */ /* 0x000fe20000011606 */
[----:B------:R-:W3:Y:S01]  /*7b80*/  LDC R31, c[0x0][0x610] ;  /* 0x00018400ff1f7b82 */ /* 0x000ee20000000800 */
[----:B------:R-:W-:Y:S01]  /*7b90*/  IMAD.MOV.U32 R8, RZ, RZ, R23 ;  /* 0x000000ffff087224 */ /* 0x000fe200078e0017 */
[----:B------:R-:W-:Y:S06]  /*7ba0*/  @!P0 BRA `(.L_x_165) ;  /* 0x0000000000288947 */ /* 0x000fec0003800000 */
        /* <DEDUP_REMOVED lines=10> */
.L_x_165:
[----:B------:R-:W-:Y:S02]  /*7c50*/  ISETP.NE.AND P0, PT, R2, 0x1, PT ;  /* 0x000000010200780c */ /* 0x000fe40003f05270 */
[----:B-1----:R-:W-:Y:S01]  /*7c60*/  SHF.R.U64 R6, R8, R26, R9 ;  /* 0x0000001a08067219 */ /* 0x002fe20000001209 */
[----:B0-----:R-:W-:Y:S01]  /*7c70*/  VIADD R9, R20, 0xffffffff ;  /* 0xffffffff14097836 */ /* 0x001fe20000000000 */
[----:B------:R-:W-:Y:S02]  /*7c80*/  SHF.L.U32 R30, R30, R25, RZ ;  /* 0x000000191e1e7219 */ /* 0x000fe400000006ff */
[----:B------:R-:W-:Y:S01]  /*7c90*/  LOP3.LUT R5, R21, R32, RZ, 0xc0, !PT ;  /* 0x0000002015057212 */ /* 0x000fe200078ec0ff */
[----:B------:R-:W-:-:S04]  /*7ca0*/  IMAD.MOV R8, RZ, RZ, -R6 ;  /* 0x000000ffff087224 */ /* 0x000fc800078e0a06 */
[----:B------:R-:W-:Y:S01]  /*7cb0*/  IMAD R6, R30, R6, R5 ;  /* 0x000000061e067224 */ /* 0x000fe200078e0205 */
[----:B------:R-:W-:Y:S01]  /*7cc0*/  LOP3.LUT R5, R14, R9, RZ, 0xc0, !PT ;  /* 0x000000090e057212 */ /* 0x000fe200078ec0ff */
[----:B------:R-:W-:Y:S02]  /*7cd0*/  @P0 IMAD R3, R7, R24, R4 ;  /* 0x0000001807030224 */ /* 0x000fe400078e0204 */
[----:B--2---:R-:W-:Y:S02]  /*7ce0*/  IMAD R4, R8, R27, R23 ;  /* 0x0000001b08047224 */ /* 0x004fe400078e0217 */
[----:B---3--:R-:W-:Y:S02]  /*7cf0*/  IMAD R3, R6, R31, R3 ;  /* 0x0000001f06037224 */ /* 0x008fe400078e0203 */
[----:B------:R-:W-:Y:S02]  /*7d00*/  IMAD R4, R4, R20, R5 ;  /* 0x0000001404047224 */ /* 0x000fe400078e0205 */
[----:B------:R-:W-:-:S02]  /*7d10*/  IMAD.MOV.U32 R8, RZ, RZ, 0x1 ;  /* 0x00000001ff087424 */ /* 0x000fc400078e00ff */
[----:B------:R-:W-:Y:S01]  /*7d20*/  IMAD.MOV.U32 R6, RZ, RZ, R22 ;  /* 0x000000ffff067224 */ /* 0x000fe200078e0016 */
[----:B------:R-:W-:Y:S02]  /*7d30*/  SEL R20, R4, R3, !P0 ;  /* 0x0000000304147207 */ /* 0x000fe40004000000 */
[----:B------:R-:W-:-:S07]  /*7d40*/  SEL R21, R3, R4, !P0 ;  /* 0x0000000403157207 */ /* 0x000fce0004000000 */
.L_x_163:
[----:B------:R-:W-:-:S08]  /*7d50*/  NOP ;  /* 0x0000000000007918 */ /* 0x000fd00000000000 */
[----:B------:R-:W0:-:S00]  /*7d60*/  USETMAXREG.DEALLOC.CTAPOOL 0x28 ;  /* 0x00000028000079c8 */ /* 0x000e0000080e0500 */
[----:B0-----:R-:W-:-:S13]  /*7d70*/  ISETP.NE.AND P0, PT, R0, RZ, PT ;  /* 0x000000ff0000720c */ /* 0x001fda0003f05270 */
[----:B------:R-:W-:Y:S05]  /*7d80*/  @P0 EXIT ;  /* 0x000000000000094d */ /* 0x000fea0003800000 */
[----:B------:R-:W-:Y:S01]  /*7d90*/  LOP3.LUT P0, RZ, R8, 0xff, RZ, 0xc0, !PT ;  /* 0x000000ff08ff7812 */ /* 0x000fe2000780c0ff */
[----:B------:R-:W-:Y:S02]  /*7da0*/  IMAD.MOV.U32 R0, RZ, RZ, 0x1 ;  /* 0x00000001ff007424 */ /* 0x000fe400078e00ff */
[----:B------:R-:W-:-:S10]  /*7db0*/  IMAD.MOV.U32 R3, RZ, RZ, RZ ;  /* 0x000000ffff037224 */ /* 0x000fd400078e00ff */
[----:B------:R-:W-:Y:S05]  /*7dc0*/  @!P0 BRA `(.L_x_166) ;  /* 0x0000000c00448947 */ /* 0x000fea0003800000 */
[----:B------:R-:W0:Y:S01]  /*7dd0*/  LDC R0, c[0x0][0x28c] ;  /* 0x0000a300ff007b82 */ /* 0x000e220000000800 */
[----:B------:R-:W1:Y:S01]  /*7de0*/  S2R R12, SR_CgaCtaId ;  /* 0x00000000000c7919 */ /* 0x000e620000008800 */
[----:B------:R-:W-:Y:S01]  /*7df0*/  ULDC UR5, c[0x0][0x600] ;  /* 0x0001800000057ab9 */ /* 0x000fe20000000800 */
[----:B------:R-:W-:Y:S01]  /*7e00*/  ULDC UR4, c[0x0][0xc] ;  /* 0x0000030000047ab9 */ /* 0x000fe20000000800 */
[----:B------:R-:W-:Y:S01]  /*7e10*/  UIADD3 UR16, UR5, -0x1, URZ ;  /* 0xffffffff05107890 */ /* 0x000fe2000fffe03f */
[----:B------:R-:W-:Y:S01]  /*7e20*/  BSSY B0, `(.L_x_166) ;  /* 0x00000cb000007945 */ /* 0x000fe20003800000 */
[----:B------:R-:W-:Y:S01]  /*7e30*/  ULDC UR6, c[0x0][0x658] ;  /* 0x0001960000067ab9 */ /* 0x000fe20000000800 */
[----:B------:R-:W-:Y:S01]  /*7e40*/  ULDC UR5, c[0x0][0x10] ;  /* 0x0000040000057ab9 */ /* 0x000fe20000000800 */
[----:B------:R-:W-:Y:S01]  /*7e50*/  UMOV UR7, 0xffffffff ;  /* 0xffffffff00077882 */ /* 0x000fe20000000000 */
[----:B------:R-:W-:Y:S01]  /*7e60*/  UMOV UR8, 0x1 ;  /* 0x0000000100087882 */ /* 0x000fe20000000000 */
[----:B------:R-:W-:Y:S01]  /*7e70*/  UIMAD.WIDE.U32 UR4, UR4, UR5, URZ ;  /* 0x00000005040472a5 */ /* 0x000fe2000f8e003f */
[----:B------:R-:W-:Y:S01]  /*7e80*/  IMAD.MOV.U32 R9, RZ, RZ, 0x1 ;  /* 0x00000001ff097424 */ /* 0x000fe200078e00ff */
[----:B------:R-:W-:Y:S01]  /*7e90*/  USHF.L.U32 UR7, UR7, UR6, URZ ;  /* 0x0000000607077299 */ /* 0x000fe2000800063f */
[----:B------:R-:W-:Y:S01]  /*7ea0*/  LOP3.LUT R8, R19, 0x2, RZ, 0xfc, !PT ;  /* 0x0000000213087812 */ /* 0x000fe200078efcff */
[----:B------:R-:W-:-:S02]  /*7eb0*/  USHF.L.U32 UR18, UR8, UR6, URZ ;  /* 0x0000000608127299 */ /* 0x000fc4000800063f */
[----:B------:R-:W-:Y:S01]  /*7ec0*/  ULOP3.LUT UR17, URZ, UR7, URZ, 0x33, !UPT ;  /* 0x000000073f117292 */ /* 0x000fe2000f8e333f */
[----:B------:R-:W-:Y:S01]  /*7ed0*/  ULDC UR6, c[0x0][0x14] ;  /* 0x0000050000067ab9 */ /* 0x000fe20000000800 */
[----:B------:R-:W-:Y:S01]  /*7ee0*/  ULDC.64 UR22, c[0x0][0x198] ;  /* 0x0000660000167ab9 */ /* 0x000fe20000000a00 */
[----:B------:R-:W-:Y:S02]  /*7ef0*/  UIMAD.WIDE.U32 UR20, UR4, UR6, URZ ;  /* 0x00000006041472a5 */ /* 0x000fe4000f8e003f */
[----:B------:R-:W-:Y:S01]  /*7f00*/  UIMAD UR13, UR5, UR6, URZ ;  /* 0x00000006050d72a4 */ /* 0x000fe2000f8e023f */
[----:B0-----:R-:W-:-:S03]  /*7f10*/  VIADD R0, R0, 0x3f ;  /* 0x0000003f00007836 */ /* 0x001fc60000000000 */
[----:B------:R-:W-:Y:S02]  /*7f20*/  UIADD3 UR13, UR21, UR13, URZ ;  /* 0x0000000d150d7290 */ /* 0x000fe4000fffe03f */
[----:B------:R-:W-:-:S04]  /*7f30*/  SHF.R.S32.HI R3, RZ, 0x1f, R0 ;  /* 0x0000001fff037819 */ /* 0x000fc80000011400 */
[----:B------:R-:W-:Y:S01]  /*7f40*/  LEA.HI R10, R3, R0, RZ, 0x6 ;  /* 0x00000000030a7211 */ /* 0x000fe200078f30ff */
[C---:B-1----:R-:W-:Y:S02]  /*7f50*/  IMAD.SHL.U32 R11, R12.reuse, 0x20, RZ ;  /* 0x000000200c0b7824 */ /* 0x042fe400078e00ff */
[----:B------:R-:W-:Y:S01]  /*7f60*/  IMAD.SHL.U32 R12, R12, 0x800, RZ ;  /* 0x000008000c0c7824 */ /* 0x000fe200078e00ff */
[----:B------:R-:W-:Y:S01]  /*7f70*/  SHF.R.S32.HI R10, RZ, 0x6, R10 ;  /* 0x00000006ff0a7819 */ /* 0x000fe2000001140a */
[----:B------:R-:W-:Y:S01]  /*7f80*/  IMAD.MOV.U32 R0, RZ, RZ, 0x1 ;  /* 0x00000001ff007424 */ /* 0x000fe200078e00ff */
[----:B------:R-:W-:Y:S01]  /*7f90*/  LOP3.LUT R11, R11, 0x20, RZ, 0xc0, !PT ;  /* 0x000000200b0b7812 */ /* 0x000fe200078ec0ff */
[----:B------:R-:W-:Y:S01]  /*7fa0*/  IMAD.MOV.U32 R3, RZ, RZ, RZ ;  /* 0x000000ffff037224 */ /* 0x000fe200078e00ff */
[----:B------:R-:W-:Y:S01]  /*7fb0*/  LOP3.LUT R12, R12, 0x800, RZ, 0xc0, !PT ;  /* 0x000008000c0c7812 */ /* 0x000fe200078ec0ff */
[----:B------:R-:W-:-:S07]  /*7fc0*/  VIADD R13, R10, 0x1 ;  /* 0x000000010a0d7836 */ /* 0x000fce0000000000 */
.L_x_177:
[----:B------:R-:W-:-:S03]  /*7fd0*/  UMOV UR4, 0xffffffff ;  /* 0xffffffff00047882 */ /* 0x000fc60000000000 */
[----:B------:R-:W-:Y:S05]  /*7fe0*/  BRA.DIV UR4, `(.L_x_167) ;  /* 0x0000000e04c87947 */ /* 0x000fea000b800000 */
[----:B------:R-:W-:-:S13]  /*7ff0*/  ELECT P6, URZ, PT ;  /* 0x00000000003f782f */ /* 0x000fda00038c0000 */
.L_x_189:
[----:B------:R-:W0:Y:S01]  /*8000*/  LDC R4, c[0x0][0x28c] ;  /* 0x0000a300ff047b82 */ /* 0x000e220000000800 */
[----:B------:R-:W-:Y:S01]  /*8010*/  BSSY B1, `(.L_x_168) ;  /* 0x0000038000017945 */ /* 0x000fe20003800000 */
[----:B0-----:R-:W-:-:S13]  /*8020*/  ISETP.LT.OR P6, PT, R4, 0x1, !P6 ;  /* 0x000000010400780c */ /* 0x001fda00077c1670 */
[----:B------:R-:W-:Y:S05]  /*8030*/  @P6 BRA `(.L_x_169) ;  /* 0x0000000000d46947 */ /* 0x000fea0003800000 */
[----:B------:R-:W-:Y:S02]  /*8040*/  IMAD R20, R20, 0x40, R11 ;  /* 0x0000004014147824 */ /* 0x000fe400078e020b */
[----:B------:R-:W-:Y:S02]  /*8050*/  IMAD.SHL.U32 R21, R21, 0x100, RZ ;  /* 0x0000010015157824 */ /* 0x000fe400078e00ff */
[----:B------:R-:W-:Y:S02]  /*8060*/  IMAD.MOV.U32 R24, RZ, RZ, RZ ;  /* 0x000000ffff187224 */ /* 0x000fe400078e00ff */
[----:B------:R-:W-:Y:S02]  /*8070*/  IMAD.MOV.U32 R4, RZ, RZ, R13 ;  /* 0x000000ffff047224 */ /* 0x000fe400078e000d */
[----:B------:R-:W-:Y:S02]  /*8080*/  IMAD.MOV.U32 R5, RZ, RZ, R0 ;  /* 0x000000ffff057224 */ /* 0x000fe400078e0000 */
[----:B------:R-:W-:-:S07]  /*8090*/  IMAD.MOV.U32 R7, RZ, RZ, R3 ;  /* 0x000000ffff077224 */ /* 0x000fce00078e0003 */
.L_x_172:
[----:B------:R-:W0:Y:S01]  /*80a0*/  S2R R15, SR_CgaCtaId ;  /* 0x00000000000f7919 */ /* 0x000e220000008800 */
[----:B------:R-:W-:Y:S02]  /*80b0*/  MOV R14, 0x400 ;  /* 0x00000400000e7802 */ /* 0x000fe40000000f00 */
[----:B------:R-:W-:Y:S02]  /*80c0*/  LOP3.LUT P1, RZ, R18, 0x7f, RZ, 0xc0, !PT ;  /* 0x0000007f12ff7812 */ /* 0x000fe4000782c0ff */
[----:B0-----:R-:W-:Y:S02]  /*80d0*/  LEA R22, R15, R14, 0x18 ;  /* 0x0000000e0f167211 */ /* 0x001fe400078ec0ff */
[----:B------:R-:W-:-:S09]  /*80e0*/  SHF.L.U32 R14, R5, 0x1f, RZ ;  /* 0x0000001f050e7819 */ /* 0x000fd200000006ff */
[----:B------:R-:W0:Y:S01]  /*80f0*/  @!P1 LDC R15, c[0x0][0x500] ;  /* 0x00014000ff0f9b82 */ /* 0x000e220000000800 */
[----:B------:R-:W-:-:S04]  /*8100*/  IMAD R23, R7, 0x8, R22 ;  /* 0x0000000807177824 */ /* 0x000fc800078e0216 */
[----:B------:R-:W1:Y:S02]  /*8110*/  SYNCS.PHASECHK.TRANS64.TRYWAIT P0, [R23+URZ+0x28], R14 ;  /* 0x0000280e170075a7 */ /* 0x000e64000800017f */
[----:B-1----:R-:W-:Y:S05]  /*8120*/  @!P0 BRA `(.L_x_170) ;  /* 0x0000000c00988947 */ /* 0x002fea0003800000 */
.L_x_190:
[----:B-1----:R-:W-:Y:S01]  /*8130*/  PRMT R14, R8, 0x9910, RZ ;  /* 0x00009910080e7816 */ /* 0x002fe200000000ff */
[----:B0-----:R0:W-:Y:S03]  /*8140*/  @!P1 SYNCS.ARRIVE.TRANS64 RZ, [R23+URZ], R15 ;  /* 0x0000000f17ff99a7 */ /* 0x0011e6000800003f */
[----:B------:R-:W-:-:S13]  /*8150*/  ISETP.NE.AND P0, PT, R14, 0x2, PT ;  /* 0x000000020e00780c */ /* 0x000fda0003f05270 */
[----:B0-----:R-:W-:Y:S05]  /*8160*/  @P0 BRA `(.L_x_171) ;  /* 0x0000000000040947 */ /* 0x001fea0003800000 */
[----:B------:R-:W-:Y:S01]  /*8170*/  BPT.TRAP 0x1 ;  /* 0x000000040000795c */ /* 0x000fe20000300000 */
.L_x_171:
[----:B------:R-:W-:Y:S01]  /*8180*/  IMAD R14, R7, 0x1000, R12 ;  /* 0x00001000070e7824 */ /* 0x000fe200078e020c */
[----:B------:R-:W-:Y:S01]  /*8190*/  R2UR UR9, R23 ;  /* 0x00000000170972ca */ /* 0x000fe200000e0000 */
[--C-:B------:R-:W-:Y:S01]  /*81a0*/  IMAD R15, R7, 0x8000, R22.reuse ;  /* 0x00008000070f7824 */ /* 0x100fe200078e0216 */
[----:B------:R-:W-:Y:S01]  /*81b0*/  UIADD3 UR4, UP0, UR22, 0xf0, URZ ;  /* 0x000000f016047890 */ /* 0x000fe2000ff1e03f */
[----:B------:R-:W-:Y:S01]  /*81c0*/  IMAD R14, R14, 0x2, R22 ;  /* 0x000000020e0e7824 */ /* 0x000fe200078e0216 */
[----:B------:R-:W-:Y:S01]  /*81d0*/  R2UR UR11, R21 ;  /* 0x00000000150b72ca */ /* 0x000fe200000e0000 */
[----:B------:R-:W-:Y:S01]  /*81e0*/  VIADD R4, R4, 0xffffffff ;  /* 0xffffffff04047836 */ /* 0x000fe20000000000 */
[----:B------:R-:W-:Y:S01]  /*81f0*/  R2UR UR5, R15 ;  /* 0x000000000f0572ca */ /* 0x000fe200000e0000 */
[----:B------:R-:W-:Y:S01]  /*8200*/  UIADD3 UR24, UP1, UR22, 0x1f0, URZ ;  /* 0x000001f016187890 */ /* 0x000fe2000ff3e03f */
[----:B------:R-:W-:Y:S01]  /*8210*/  R2UR UR8, R14 ;  /* 0x000000000e0872ca */ /* 0x000fe200000e0000 */
[----:B------:R-:W-:Y:S01]  /*8220*/  VIADD R7, R7, 0x1 ;  /* 0x0000000107077836 */ /* 0x000fe20000000000 */
[----:B------:R-:W-:Y:S01]  /*8230*/  R2UR UR10, R24 ;  /* 0x00000000180a72ca */ /* 0x000fe200000e0000 */
[----:B------:R-:W-:Y:S01]  /*8240*/  UIADD3.X UR25, URZ, UR23, URZ, UP1, !UPT ;  /* 0x000000173f197290 */ /* 0x000fe20008ffe43f */
[----:B------:R-:W-:Y:S01]  /*8250*/  R2UR UR12, R6 ;  /* 0x00000000060c72ca */ /* 0x000fe200000e0000 */
[----:B------:R-:W-:Y:S01]  /*8260*/  UMOV UR6, 0x0 ;  /* 0x0000000000067882 */ /* 0x000fe20000000000 */
[----:B------:R-:W-:Y:S01]  /*8270*/  R2UR UR19, R20 ;  /* 0x00000000141372ca */ /* 0x000fe200000e0000 */
[----:B------:R-:W-:Y:S01]  /*8280*/  UMOV UR7, 0x10000000 ;  /* 0x1000000000077882 */ /* 0x000fe20000000000 */
[----:B------:R-:W-:Y:S01]  /*8290*/  ISETP.GT.AND P1, PT, R4, 0x1, PT ;  /* 0x000000010400780c */ /* 0x000fe20003f24270 */
[----:B------:R-:W-:Y:S01]  /*82a0*/  UMOV UR26, 0x30000 ;  /* 0x00030000001a7882 */ /* 0x000fe20000000000 */
[C---:B------:R-:W-:Y:S01]  /*82b0*/  ISETP.NE.AND P0, PT, R7.reuse, 0x5, PT ;  /* 0x000000050700780c */ /* 0x040fe20003f05270 */
[----:B------:R-:W-:Y:S01]  /*82c0*/  UIADD3 UR14, UR5, 0x100, URZ ;  /* 0x00000100050e7890 */ /* 0x000fe2000fffe03f */
[----:B------:R-:W-:Y:S01]  /*82d0*/  VIADD R24, R24, 0x40 ;  /* 0x0000004018187836 */ /* 0x000fe20000000000 */
[----:B------:R-:W-:Y:S01]  /*82e0*/  UIADD3.X UR5, URZ, UR23, URZ, UP0, !UPT ;  /* 0x000000173f057290 */ /* 0x000fe200087fe43f */
[----:B------:R-:W-:Y:S01]  /*82f0*/  SEL R14, RZ, 0x1, P0 ;  /* 0x00000001ff0e7807 */ /* 0x000fe20000000000 */
[----:B------:R-:W-:Y:S01]  /*8300*/  UIADD3 UR15, UR8, 0x28100, URZ ;  /* 0x00028100080f7890 */ /* 0x000fe2000fffe03f */
[----:B------:R-:W-:-:S02]  /*8310*/  SEL R7, R7, RZ, P0 ;  /* 0x000000ff07077207 */ /* 0x000fc40000000000 */
[----:B------:R-:W-:Y:S01]  /*8320*/  UMOV UR8, UR14 ;  /* 0x0000000e00087c82 */ /* 0x000fe20008000000 */
[----:B------:R-:W-:-:S03]  /*8330*/  LOP3.LUT R5, R5, R14, RZ, 0x3c, !PT ;  /* 0x0000000e05057212 */ /* 0x000fc600078e3cff */
[----:B------:R0:W-:Y:S02]  /*8340*/  UTMALDG.3D [UR8], [UR4], desc[UR6] ;  /* 0x00000608040075b4 */ /* 0x0001e40008011000 */
[----:B0-----:R-:W-:Y:S01]  /*8350*/  UMOV UR8, UR15 ;  /* 0x0000000f00087c82 */ /* 0x001fe20008000000 */
[----:B------:R-:W-:Y:S02]  /*8360*/  UMOV UR11, UR19 ;  /* 0x00000013000b7c82 */ /* 0x000fe40008000000 */
[----:B------:R0:W-:Y:S02]  /*8370*/  UTMALDG.3D.MULTICAST [UR8], [UR24], UR26, desc[UR6] ;  /* 0x00000608180073b4 */ /* 0x0001e4000801181a */
[----:B0-----:R-:W-:Y:S05]  /*8380*/  @P1 BRA `(.L_x_172) ;  /* 0xfffffffc00441947 */ /* 0x001fea000383ffff */
.L_x_169:
[----:B------:R-:W-:Y:S05]  /*8390*/  BSYNC B1 ;  /* 0x0000000000017941 */ /* 0x000fea0003800000 */
.L_x_168:
[----:B------:R-:W-:Y:S01]  /*83a0*/  LOP3.LUT P1, RZ, R9, 0xff, RZ, 0xc0, !PT ;  /* 0x000000ff09ff7812 */ /* 0x000fe2000782c0ff */
[C---:B------:R-:W-:Y:S01]  /*83b0*/  IMAD.IADD R6, R10.reuse, 0x1, R3 ;  /* 0x000000010a067824 */ /* 0x040fe200078e0203 */
[----:B------:R-:W-:Y:S01]  /*83c0*/  ULDC.64 UR4, c[0x0][0x650] ;  /* 0x0001940000047ab9 */ /* 0x000fe20000000a00 */
[----:B------:R-:W-:Y:S01]  /*83d0*/  ISETP.GE.U32.AND P2, PT, R10, 0x5, PT ;  /* 0x000000050a00780c */ /* 0x000fe20003f46070 */
[----:B------:R-:W-:Y:S01]  /*83e0*/  BSSY B1, `(.L_x_173) ;  /* 0x000006c000017945 */ /* 0x000fe20003800000 */
[----:B------:R-:W-:Y:S01]  /*83f0*/  IMAD.MOV.U32 R21, RZ, RZ, -0x1 ;  /* 0xffffffffff157424 */ /* 0x000fe200078e00ff */
[----:B------:R-:W-:Y:S01]  /*8400*/  ISETP.GT.U32.AND P0, PT, R6, 0x4, PT ;  /* 0x000000040600780c */ /* 0x000fe20003f04070 */
[----:B------:R-:W-:Y:S01]  /*8410*/  IMAD.MOV.U32 R20, RZ, RZ, -0x1 ;  /* 0xffffffffff147424 */ /* 0x000fe200078e00ff */
[----:B------:R-:W-:Y:S02]  /*8420*/  PRMT R9, RZ, 0x7610, R9 ;  /* 0x00007610ff097816 */ /* 0x000fe40000000009 */
[----:B------:R-:W-:-:S03]  /*8430*/  ISETP.LT.U32.AND P0, PT, R10, 0x5, P0 ;  /* 0x000000050a00780c */ /* 0x000fc60000701070 */
[----:B------:R-:W0:Y:S01]  /*8440*/  @P1 S2R R5, SR_CgaCtaId ;  /* 0x0000000000051919 */ /* 0x000e220000008800 */
[----:B------:R-:W-:-:S04]  /*8450*/  @P1 MOV R4, 0x400 ;  /* 0x0000040000041802 */ /* 0x000fc80000000f00 */
[----:B0-----:R-:W-:Y:S01]  /*8460*/  @P1 LEA R3, R5, R4, 0x18 ;  /* 0x0000000405031211 */ /* 0x001fe200078ec0ff */
[----:B------:R-:W-:-:S03]  /*8470*/  IMAD.WIDE.U32 R4, R6, -0x33333333, RZ ;  /* 0xcccccccd06047825 */ /* 0x000fc600078e00ff */
[----:B------:R0:W-:Y:S01]  /*8480*/  @P1 SYNCS.ARRIVE.TRANS64.A1T0 RZ, [R3+URZ+0x68], RZ ;  /* 0x000068ff03ff19a7 */ /* 0x0001e2000810003f */
[----:B------:R-:W-:Y:S02]  /*8490*/  IADD3 R16, P1, R16, UR20, RZ ;  /* 0x0000001410107c10 */ /* 0x000fe4000ff3e0ff */
[----:B------:R-:W-:Y:S02]  /*84a0*/  SHF.R.U32.HI R5, RZ, 0x2, R5 ;  /* 0x00000002ff057819 */ /* 0x000fe40000011605 */
[----:B------:R-:W-:Y:S02]  /*84b0*/  IADD3.X R17, R17, UR13, RZ, P1, !PT ;  /* 0x0000000d11117c10 */ /* 0x000fe40008ffe4ff */
[----:B------:R-:W-:Y:S02]  /*84c0*/  PRMT R4, RZ, 0x7610, R4 ;  /* 0x00007610ff047816 */ /* 0x000fe40000000004 */
[----:B0-----:R-:W-:Y:S02]  /*84d0*/  SEL R3, RZ, 0x1, !P0 ;  /* 0x00000001ff037807 */ /* 0x001fe40004000000 */
[----:B------:R-:W-:-:S02]  /*84e0*/  ISETP.GE.U32.AND P0, PT, R16, UR4, PT ;  /* 0x0000000410007c0c */ /* 0x000fc4000bf06070 */
[----:B------:R-:W-:Y:S01]  /*84f0*/  LOP3.LUT R0, R0, R3, RZ, 0x3c, !PT ;  /* 0x0000000300007212 */ /* 0x000fe200078e3cff */
[----:B------:R-:W-:Y:S01]  /*8500*/  IMAD R3, R5, -0x5, R6 ;  /* 0xfffffffb05037824 */ /* 0x000fe200078e0206 */
[----:B------:R-:W-:Y:S01]  /*8510*/  ISETP.GE.U32.AND.EX P0, PT, R17, UR5, PT, P0 ;  /* 0x0000000511007c0c */ /* 0x000fe2000bf06100 */
[----:B------:R-:W-:Y:S01]  /*8520*/  IMAD.MOV.U32 R6, RZ, RZ, -0x1 ;  /* 0xffffffffff067424 */ /* 0x000fe200078e00ff */
[----:B------:R-:W-:-:S11]  /*8530*/  @P2 LOP3.LUT R0, R0, 0x1, R5, 0x78, !PT ;  /* 0x0000000100002812 */ /* 0x000fd600078e7805 */
[----:B------:R-:W-:Y:S05]  /*8540*/  @P0 BRA `(.L_x_174) ;  /* 0x0000000400540947 */ /* 0x000fea0003800000 */
[----:B------:R-:W0:Y:S01]  /*8550*/  S2R R15, SR_CTAID.X ;  /* 0x00000000000f7919 */ /* 0x000e220000002500 */
[----:B------:R-:W-:Y:S01]  /*8560*/  ULDC.64 UR4, c[0x0][0x628] ;  /* 0x00018a0000047ab9 */ /* 0x000fe20000000a00 */
[----:B------:R-:W-:Y:S01]  /*8570*/  ULDC UR7, c[0x0][0x630] ;  /* 0x00018c0000077ab9 */ /* 0x000fe20000000800 */
[----:B------:R-:W-:Y:S01]  /*8580*/  ISETP.NE.U32.AND P0, PT, RZ, UR4, PT ;  /* 0x00000004ff007c0c */ /* 0x000fe2000bf05070 */
[----:B------:R-:W1:Y:S01]  /*8590*/  S2R R20, SR_CTAID.Y ;  /* 0x0000000000147919 */ /* 0x000e620000002600 */
[----:B------:R-:W-:Y:S01]  /*85a0*/  ULDC UR8, c[0x0][0x150] ;  /* 0x0000540000087ab9 */ /* 0x000fe20000000800 */
[----:B------:R-:W-:Y:S01]  /*85b0*/  IMAD.MOV.U32 R4, RZ, RZ, R16 ;  /* 0x000000ffff047224 */ /* 0x000fe200078e0010 */
[----:B------:R-:W-:Y:S01]  /*85c0*/  ISETP.NE.AND.EX P0, PT, RZ, UR5, PT, P0 ;  /* 0x00000005ff007c0c */ /* 0x000fe2000bf05300 */
[----:B------:R-:W-:Y:S01]  /*85d0*/  IMAD.MOV.U32 R5, RZ, RZ, R17 ;  /* 0x000000ffff057224 */ /* 0x000fe200078e0011 */
[----:B0-----:R-:W-:-:S11]  /*85e0*/  I2FP.F32.U32 R22, R15 ;  /* 0x0000000f00167245 */ /* 0x001fd60000201000 */
[----:B------:R-:W-:Y:S05]  /*85f0*/  @!P0 BRA `(.L_x_175) ;  /* 0x0000000000288947 */ /* 0x000fea0003800000 */
[----:B------:R-:W-:Y:S02]  /*8600*/  ULDC UR6, c[0x0][0x634] ;  /* 0x00018d0000067ab9 */ /* 0x000fe40000000800 */
[----:B------:R-:W-:-:S05]  /*8610*/  IADD3 R5, P0, R16, UR6, RZ ;  /* 0x0000000610057c10 */ /* 0x000fca000ff1e0ff */
[----:B------:R-:W-:-:S04]  /*8620*/  IMAD.X R21, RZ, RZ, R17, P0 ;  /* 0x000000ffff157224 */ /* 0x000fc800000e0611 */
[----:B------:R-:W-:-:S04]  /*8630*/  IMAD.WIDE.U32 R6, R21, UR4, RZ ;  /* 0x0000000415067c25 */ /* 0x000fc8000f8e00ff */
[----:B------:R-:W-:-:S04]  /*8640*/  IMAD.WIDE.U32 R6, P0, R5, UR5, R6 ;  /* 0x0000000505067c25 */ /* 0x000fc8000f800006 */
[----:B------:R-:W-:-:S04]  /*8650*/  IMAD.WIDE.U32 R4, R5, UR4, RZ ;  /* 0x0000000405047c25 */ /* 0x000fc8000f8e00ff */
[----:B------:R-:W-:Y:S01]  /*8660*/  IMAD.MOV.U32 R4, RZ, RZ, R7 ;  /* 0x000000ffff047224 */ /* 0x000fe200078e0007 */
[----:B------:R-:W-:Y:S01]  /*8670*/  IADD3 RZ, P1, R5, R6, RZ ;  /* 0x0000000605ff7210 */ /* 0x000fe20007f3e0ff */
[----:B------:R-:W-:-:S04]  /*8680*/  IMAD.X R5, RZ, RZ, RZ, P0 ;  /* 0x000000ffff057224 */ /* 0x000fc800000e06ff */
[----:B------:R-:W-:-:S08]  /*8690*/  IMAD.WIDE.U32.X R4, R21, UR5, R4, P1 ;  /* 0x0000000515047c25 */ /* 0x000fd000088e0404 */
.L_x_175:
[--C-:B------:R-:W-:Y:S01]  /*86a0*/  SHF.R.U64 R14, R4, UR7, R5.reuse ;  /* 0x00000007040e7c19 */ /* 0x100fe20008001205 */
[----:B------:R-:W-:Y:S01]  /*86b0*/  FMUL R22, R22, UR8 ;  /* 0x0000000816167c20 */ /* 0x000fe20008400000 */
[----:B------:R-:W-:Y:S01]  /*86c0*/  SHF.R.U32.HI R4, RZ, UR7, R5 ;  /* 0x00000007ff047c19 */ /* 0x000fe20008011605 */
[----:B------:R-:W0:Y:S01]  /*86d0*/  LDC R6, c[0x0][0x144] ;  /* 0x00005100ff067b82 */ /* 0x000e220000000800 */
[----:B------:R-:W-:Y:S01]  /*86e0*/  IADD3 R5, P0, RZ, -R14, RZ ;  /* 0x8000000eff057210 */ /* 0x000fe20007f1e0ff */
[----:B------:R-:W-:Y:S01]  /*86f0*/  ULDC UR6, c[0x0][0x154] ;  /* 0x0000550000067ab9 */ /* 0x000fe20000000800 */
[----:B-1----:R-:W-:Y:S01]  /*8700*/  I2FP.F32.U32 R7, R20 ;  /* 0x0000001400077245 */ /* 0x002fe20000201000 */
[----:B------:R-:W1:Y:S01]  /*8710*/  F2I.U32.TRUNC.NTZ R22, R22 ;  /* 0x0000001600167305 */ /* 0x000e62000020f000 */
[----:B------:R-:W-:Y:S01]  /*8720*/  ULDC.64 UR4, c[0x0][0x620] ;  /* 0x0001880000047ab9 */ /* 0x000fe20000000a00 */
[----:B------:R-:W-:Y:S01]  /*8730*/  IMAD.X R4, RZ, RZ, ~R4, P0 ;  /* 0x000000ffff047224 */ /* 0x000fe200000e0e04 */
[----:B------:R-:W-:Y:S01]  /*8740*/  ISETP.NE.AND P2, PT, R2, 0x1, PT ;  /* 0x000000010200780c */ /* 0x000fe20003f45270 */
[----:B------:R-:W-:Y:S01]  /*8750*/  FMUL R23, R7, UR6 ;  /* 0x0000000607177c20 */ /* 0x000fe20008400000 */
[----:B------:R-:W2:Y:S01]  /*8760*/  LDC R25, c[0x0][0x148] ;  /* 0x00005200ff197b82 */ /* 0x000ea20000000800 */
[----:B------:R-:W-:Y:S01]  /*8770*/  IMAD R4, R4, UR4, RZ ;  /* 0x0000000404047c24 */ /* 0x000fe2000f8e02ff */
[----:B------:R-:W-:-:S02]  /*8780*/  ULDC.64 UR6, c[0x0][0x640] ;  /* 0x0001900000067ab9 */ /* 0x000fc40000000a00 */
[----:B------:R-:W-:Y:S01]  /*8790*/  ISETP.NE.U32.AND P0, PT, RZ, UR6, PT ;  /* 0x00000006ff007c0c */ /* 0x000fe2000bf05070 */
[----:B------:R-:W3:Y:S01]  /*87a0*/  F2I.U32.TRUNC.NTZ R23, R23 ;  /* 0x0000001700177305 */ /* 0x000ee2000020f000 */
[C---:B------:R-:W-:Y:S02]  /*87b0*/  IMAD R7, R5.reuse, UR5, R4 ;  /* 0x0000000505077c24 */ /* 0x040fe4000f8e0204 */
[----:B------:R-:W-:Y:S01]  /*87c0*/  IMAD.WIDE.U32 R4, R5, UR4, R16 ;  /* 0x0000000405047c25 */ /* 0x000fe2000f8e0010 */
[----:B------:R-:W-:Y:S01]  /*87d0*/  ULDC UR4, c[0x0][0x618] ;  /* 0x0001860000047ab9 */ /* 0x000fe20000000800 */
[----:B------:R-:W-:Y:S02]  /*87e0*/  ISETP.NE.AND.EX P0, PT, RZ, UR7, PT, P0 ;  /* 0x00000007ff007c0c */ /* 0x000fe4000bf05300 */
[----:B------:R-:W-:Y:S02]  /*87f0*/  IMAD.IADD R5, R5, 0x1, R7 ;  /* 0x0000000105057824 */ /* 0x000fe400078e0207 */
[----:B-1----:R-:W-:-:S03]  /*8800*/  IMAD.MOV R22, RZ, RZ, -R22 ;  /* 0x000000ffff167224 */ /* 0x002fc600078e0a16 */
[----:B------:R-:W-:Y:S01]  /*8810*/  SHF.R.U64 R21, R4, UR4, R5 ;  /* 0x0000000404157c19 */ /* 0x000fe20008001205 */
[----:B0-----:R-:W-:Y:S01]  /*8820*/  IMAD R15, R6, R22, R15 ;  /* 0x00000016060f7224 */ /* 0x001fe200078e020f */
[----:B------:R-:W-:Y:S01]  /*8830*/  SHF.R.U32.HI R4, RZ, UR4, R5 ;  /* 0x00000004ff047c19 */ /* 0x000fe20008011605 */
[----:B------:R-:W-:Y:S01]  /*8840*/  ULDC UR4, c[0x0][0x608] ;  /* 0x0001820000047ab9 */ /* 0x000fe20000000800 */
[----:B---3--:R-:W-:Y:S02]  /*8850*/  IMAD.MOV R6, RZ, RZ, -R23 ;  /* 0x000000ffff067224 */ /* 0x008fe400078e0a17 */
[--C-:B------:R-:W-:Y:S02]  /*8860*/  SHF.R.U64 R22, R21, UR4, R4.reuse ;  /* 0x0000000415167c19 */ /* 0x100fe40008001204 */
[----:B------:R-:W-:Y:S01]  /*8870*/  SHF.R.U32.HI R5, RZ, UR4, R4 ;  /* 0x00000004ff057c19 */ /* 0x000fe20008011604 */
[----:B------:R-:W-:Y:S01]  /*8880*/  ULDC UR4, c[0x0][0x658] ;  /* 0x0001960000047ab9 */ /* 0x000fe20000000800 */
[----:B--2---:R-:W-:-:S02]  /*8890*/  @P2 IMAD R15, R25, R6, R20 ;  /* 0x00000006190f2224 */ /* 0x004fc400078e0214 */
[--C-:B------:R-:W-:Y:S02]  /*88a0*/  SHF.R.U64 R20, R22, UR4, R5.reuse ;  /* 0x0000000416147c19 */ /* 0x100fe40008001205 */
[----:B------:R-:W-:-:S03]  /*88b0*/  SHF.R.U32.HI R23, RZ, UR4, R5 ;  /* 0x00000004ff177c19 */ /* 0x000fc60008011605 */
[----:B------:R-:W-:Y:S02]  /*88c0*/  IMAD.MOV.U32 R6, RZ, RZ, R20 ;  /* 0x000000ffff067224 */ /* 0x000fe400078e0014 */
[----:B------:R-:W-:Y:S01]  /*88d0*/  IMAD.MOV.U32 R5, RZ, RZ, R23 ;  /* 0x000000ffff057224 */ /* 0x000fe200078e0017 */
[----:B------:R-:W-:Y:S06]  /*88e0*/  @!P0 BRA `(.L_x_176) ;  /* 0x00000000002c8947 */ /* 0x000fec0003800000 */
        /* <DEDUP_REMOVED lines=9> */
[----:B------:R-:W-:-:S04]  /*8980*/  IMAD.WIDE.U32.X R4, R23, UR7, R4, P1 ;  /* 0x0000000717047c25 */ /* 0x000fc800088e0404 */
[----:B------:R-:W-:-:S07]  /*8990*/  IMAD.MOV.U32 R6, RZ, RZ, R4 ;  /* 0x000000ffff067224 */ /* 0x000fce00078e0004 */
.L_x_176:
[----:B------:R-:W-:Y:S01]  /*89a0*/  ULDC UR4, c[0x0][0x648] ;  /* 0x0001920000047ab9 */ /* 0x000fe20000000800 */
[----:B------:R-:W-:Y:S01]  /*89b0*/  LOP3.LUT R4, R22, UR17, RZ, 0xc0, !PT ;  /* 0x0000001116047c12 */ /* 0x000fe2000f8ec0ff */
[----:B------:R-:W-:Y:S01]  /*89c0*/  ULDC UR5, c[0x0][0x610] ;  /* 0x0001840000057ab9 */ /* 0x000fe20000000800 */
[----:B------:R-:W-:Y:S01]  /*89d0*/  SHF.R.U64 R5, R6, UR4, R5 ;  /* 0x0000000406057c19 */ /* 0x000fe20008001205 */
[----:B------:R-:W-:Y:S01]  /*89e0*/  ULDC UR4, c[0x0][0x638] ;  /* 0x00018e0000047ab9 */ /* 0x000fe20000000800 */
[----:B------:R-:W-:-:S03]  /*89f0*/  LOP3.LUT R21, R21, UR16, RZ, 0xc0, !PT ;  /* 0x0000001015157c12 */ /* 0x000fc6000f8ec0ff */
[----:B------:R-:W-:Y:S02]  /*8a00*/  IMAD.MOV R7, RZ, RZ, -R5 ;  /* 0x000000ffff077224 */ /* 0x000fe400078e0a05 */
[----:B------:R-:W-:Y:S02]  /*8a10*/  IMAD R4, R5, UR18, R4 ;  /* 0x0000001205047c24 */ /* 0x000fe4000f8e0204 */
[----:B------:R-:W-:Y:S01]  /*8a20*/  IMAD R20, R7, UR4, R20 ;  /* 0x0000000407147c24 */ /* 0x000fe2000f8e0214 */
[----:B------:R-:W-:Y:S01]  /*8a30*/  ULDC UR4, c[0x0][0x600] ;  /* 0x0001800000047ab9 */ /* 0x000fe20000000800 */
[----:B------:R-:W-:Y:S02]  /*8a40*/  IMAD R15, R4, UR5, R15 ;  /* 0x00000005040f7c24 */ /* 0x000fe4000f8e020f */
[----:B------:R-:W-:Y:S02]  /*8a50*/  IMAD R6, R20, UR4, R21 ;  /* 0x0000000414067c24 */ /* 0x000fe4000f8e0215 */
[----:B------:R-:W-:-:S03]  /*8a60*/  IMAD.MOV.U32 R4, RZ, RZ, 0x1 ;  /* 0x00000001ff047424 */ /* 0x000fc600078e00ff */
[----:B------:R-:W-:Y:S02]  /*8a70*/  SEL R20, R6, R15, !P2 ;  /* 0x0000000f06147207 */ /* 0x000fe40005000000 */
[----:B------:R-:W-:Y:S01]  /*8a80*/  SEL R21, R15, R6, !P2 ;  /* 0x000000060f157207 */ /* 0x000fe20005000000 */
[----:B------:R-:W-:-:S07]  /*8a90*/  IMAD.MOV.U32 R6, RZ, RZ, R14 ;  /* 0x000000ffff067224 */ /* 0x000fce00078e000e */
.L_x_174:
[----:B------:R-:W-:Y:S05]  /*8aa0*/  BSYNC B1 ;  /* 0x0000000000017941 */ /* 0x000fea0003800000 */
.L_x_173:
[----:B------:R-:W-:-:S13]  /*8ab0*/  LOP3.LUT P0, RZ, R4, 0xff, RZ, 0xc0, !PT ;  /* 0x000000ff04ff7812 */ /* 0x000fda000780c0ff */
[----:B------:R-:W-:Y:S05]  /*8ac0*/  @P0 BRA `(.L_x_177) ;  /* 0xfffffff400400947 */ /* 0x000fea000383ffff */
[----:B------:R-:W-:Y:S05]  /*8ad0*/  BSYNC B0 ;  /* 0x0000000000007941 */ /* 0x000fea0003800000 */
.L_x_166:
[----:B------:R-:W-:-:S03]  /*8ae0*/  UMOV UR4, 0xffffffff ;  /* 0xffffffff00047882 */ /* 0x000fc60000000000 */
[----:B------:R-:W-:Y:S05]  /*8af0*/  BRA.DIV UR4, `(.L_x_178) ;  /* 0x0000000604387947 */ /* 0x000fea000b800000 */
[----:B------:R-:W-:-:S13]  /*8b00*/  ELECT P6, URZ, PT ;  /* 0x00000000003f782f */ /* 0x000fda00038c0000 */
.L_x_193:
[----:B------:R-:W-:Y:S04]  /*8b10*/  BSSY B0, `(.L_x_179) ;  /* 0x0000034000007945 */ /* 0x000fe80003800000 */
[----:B------:R-:W-:Y:S05]  /*8b20*/  @!P6 BRA `(.L_x_180) ;  /* 0x0000000000c8e947 */ /* 0x000fea0003800000 */
[----:B------:R-:W-:-:S04]  /*8b30*/  LOP3.LUT R19, R19, 0x2, RZ, 0xfc, !PT ;  /* 0x0000000213137812 */ /* 0x000fc800078efcff */
[----:B------:R-:W-:-:S13]  /*8b40*/  ISETP.NE.AND P0, PT, R19, 0x3, PT ;  /* 0x000000031300780c */ /* 0x000fda0003f05270 */
[----:B------:R-:W-:Y:S05]  /*8b50*/  @!P0 BRA `(.L_x_181) ;  /* 0x0000000000048947 */ /* 0x000fea0003800000 */
[----:B------:R-:W-:Y:S01]  /*8b60*/  BPT.TRAP 0x1 ;  /* 0x000000040000795c */ /* 0x000fe20000300000 */
.L_x_181:
[----:B------:R-:W0:Y:S01]  /*8b70*/  S2R R5, SR_CgaCtaId ;  /* 0x0000000000057919 */ /* 0x000e220000008800 */
[----:B------:R-:W-:Y:S02]  /*8b80*/  MOV R2, 0x400 ;  /* 0x0000040000027802 */ /* 0x000fe40000000f00 */
[----:B------:R-:W-:Y:S02]  /*8b90*/  SHF.L.U32 R4, R0, 0x1f, RZ ;  /* 0x0000001f00047819 */ /* 0x000fe400000006ff */
[----:B0-----:R-:W-:-:S05]  /*8ba0*/  LEA R2, R5, R2, 0x18 ;  /* 0x0000000205027211 */ /* 0x001fca00078ec0ff */
[----:B------:R-:W-:-:S04]  /*8bb0*/  VIADD R2, R2, 0x28 ;  /* 0x0000002802027836 */ /* 0x000fc80000000000 */
[C---:B------:R-:W-:Y:S02]  /*8bc0*/  IMAD R7, R3.reuse, 0x8, R2 ;  /* 0x0000000803077824 */ /* 0x040fe400078e0202 */
[----:B------:R-:W-:Y:S02]  /*8bd0*/  VIADD R3, R3, 0x1 ;  /* 0x0000000103037836 */ /* 0x000fe40000000000 */
[----:B------:R-:W0:Y:S03]  /*8be0*/  SYNCS.PHASECHK.TRANS64.TRYWAIT P0, [R7+URZ], R4 ;  /* 0x00000004070075a7 */ /* 0x000e26000800017f */
[----:B------:R-:W-:-:S04]  /*8bf0*/  ISETP.NE.AND P1, PT, R3, 0x5, PT ;  /* 0x000000050300780c */ /* 0x000fc80003f25270 */
[----:B------:R-:W-:Y:S02]  /*8c00*/  SEL R5, RZ, 0x1, P1 ;  /* 0x00000001ff057807 */ /* 0x000fe40000800000 */
[----:B------:R-:W-:Y:S02]  /*8c10*/  SEL R3, R3, RZ, P1 ;  /* 0x000000ff03037207 */ /* 0x000fe40000800000 */
[----:B------:R-:W-:-:S03]  /*8c20*/  LOP3.LUT R6, R0, R5, RZ, 0x3c, !PT ;  /* 0x0000000500067212 */ /* 0x000fc600078e3cff */
[----:B------:R-:W-:Y:S01]  /*8c30*/  IMAD R8, R3, 0x8, R2 ;  /* 0x0000000803087824 */ /* 0x000fe200078e0202 */
[----:B------:R-:W-:Y:S01]  /*8c40*/  SHF.L.U32 R5, R6, 0x1f, RZ ;  /* 0x0000001f06057819 */ /* 0x000fe200000006ff */
[----:B0-----:R-:W-:Y:S06]  /*8c50*/  @!P0 BRA `(.L_x_182) ;  /* 0x0000000400008947 */ /* 0x001fec0003800000 */
.L_x_194:
[----:B------:R-:W1:Y:S01]  /*8c60*/  SYNCS.PHASECHK.TRANS64.TRYWAIT P0, [R8+URZ], R5 ;  /* 0x00000005080075a7 */ /* 0x000e62000800017f */
[----:B------:R-:W-:-:S05]  /*8c70*/  VIADD R0, R3, 0x1 ;  /* 0x0000000103007836 */ /* 0x000fca0000000000 */
[----:B------:R-:W-:-:S04]  /*8c80*/  ISETP.NE.AND P1, PT, R0, 0x5, PT ;  /* 0x000000050000780c */ /* 0x000fc80003f25270 */
[----:B------:R-:W-:Y:S02]  /*8c90*/  SEL R3, RZ, 0x1, P1 ;  /* 0x00000001ff037807 */ /* 0x000fe40000800000 */
[----:B0-----:R-:W-:Y:S02]  /*8ca0*/  SEL R7, R0, RZ, P1 ;  /* 0x000000ff00077207 */ /* 0x001fe40000800000 */
[----:B------:R-:W-:-:S03]  /*8cb0*/  LOP3.LUT R6, R6, R3, RZ, 0x3c, !PT ;  /* 0x0000000306067212 */ /* 0x000fc600078e3cff */
[----:B------:R-:W-:Y:S01]  /*8cc0*/  IMAD R9, R7, 0x8, R2 ;  /* 0x0000000807097824 */ /* 0x000fe200078e0202 */
[----:B------:R-:W-:Y:S01]  /*8cd0*/  SHF.L.U32 R4, R6, 0x1f, RZ ;  /* 0x0000001f06047819 */ /* 0x000fe200000006ff */
[----:B-1----:R-:W-:Y:S06]  /*8ce0*/  @!P0 BRA `(.L_x_183) ;  /* 0x0000000000f08947 */ /* 0x002fec0003800000 */
.L_x_195:
[----:B------:R-:W1:Y:S01]  /*8cf0*/  SYNCS.PHASECHK.TRANS64.TRYWAIT P0, [R9+URZ], R4 ;  /* 0x00000004090075a7 */ /* 0x000e62000800017f */
[----:B------:R-:W-:-:S05]  /*8d00*/  VIADD R0, R7, 0x1 ;  /* 0x0000000107007836 */ /* 0x000fca0000000000 */
[----:B------:R-:W-:-:S04]  /*8d10*/  ISETP.NE.AND P1, PT, R0, 0x5, PT ;  /* 0x000000050000780c */ /* 0x000fc80003f25270 */
[----:B------:R-:W-:Y:S02]  /*8d20*/  SEL R3, RZ, 0x1, P1 ;  /* 0x00000001ff037807 */ /* 0x000fe40000800000 */
[----:B------:R-:W-:Y:S02]  /*8d30*/  SEL R7, R0, RZ, P1 ;  /* 0x000000ff00077207 */ /* 0x000fe40000800000 */
[----:B------:R-:W-:-:S03]  /*8d40*/  LOP3.LUT R11, R6, R3, RZ, 0x3c, !PT ;  /* 0x00000003060b7212 */ /* 0x000fc600078e3cff */
[----:B------:R-:W-:Y:S01]  /*8d50*/  IMAD R6, R7, 0x8, R2 ;  /* 0x0000000807067824 */ /* 0x000fe200078e0202 */
[----:B0-----:R-:W-:Y:S01]  /*8d60*/  SHF.L.U32 R5, R11, 0x1f, RZ ;  /* 0x0000001f0b057819 */ /* 0x001fe200000006ff */
[----:B-1----:R-:W-:Y:S06]  /*8d70*/  @!P0 BRA `(.L_x_184) ;  /* 0x0000000000e08947 */ /* 0x002fec0003800000 */
.L_x_196:
[----:B------:R-:W1:Y:S01]  /*8d80*/  SYNCS.PHASECHK.TRANS64.TRYWAIT P0, [R6+URZ], R5 ;  /* 0x00000005060075a7 */ /* 0x000e62000800017f */
[----:B------:R-:W-:-:S05]  /*8d90*/  VIADD R0, R7, 0x1 ;  /* 0x0000000107007836 */ /* 0x000fca0000000000 */
[----:B------:R-:W-:-:S04]  /*8da0*/  ISETP.NE.AND P1, PT, R0, 0x5, PT ;  /* 0x000000050000780c */ /* 0x000fc80003f25270 */
[----:B0-----:R-:W-:Y:S02]  /*8db0*/  SEL R4, RZ, 0x1, P1 ;  /* 0x00000001ff047807 */ /* 0x001fe40000800000 */
[----:B------:R-:W-:Y:S02]  /*8dc0*/  SEL R3, R0, RZ, P1 ;  /* 0x000000ff00037207 */ /* 0x000fe40000800000 */
[----:B------:R-:W-:Y:S01]  /*8dd0*/  LOP3.LUT R0, R11, R4, RZ, 0x3c, !PT ;  /* 0x000000040b007212 */ /* 0x000fe200078e3cff */
[----:B-1----:R-:W-:Y:S06]  /*8de0*/  @!P0 BRA `(.L_x_185) ;  /* 0x0000000000d88947 */ /* 0x002fec0003800000 */
.L_x_197:
[----:B------:R-:W-:Y:S01]  /*8df0*/  IMAD R3, R3, 0x8, R2 ;  /* 0x0000000803037824 */ /* 0x000fe200078e0202 */
[----:B------:R-:W-:-:S07]  /*8e00*/  SHF.L.U32 R0, R0, 0x1f, RZ ;  /* 0x0000001f00007819 */ /* 0x000fce00000006ff */
.L_x_186:
[----:B-1----:R1:W2:Y:S02]  /*8e10*/  SYNCS.PHASECHK.TRANS64.TRYWAIT P0, [R3+URZ], R0 ;  /* 0x00000000030075a7 */ /* 0x0022a4000800017f */
[----:B--2---:R-:W-:Y:S05]  /*8e20*/  @!P0 NANOSLEEP.SYNCS 0x989680 ;  /* 0x009896800000895d */ /* 0x004fea0003900000 */
[----:B------:R-:W2:Y:S02]  /*8e30*/  @!P0 SYNCS.PHASECHK.TRANS64 P0, [R3+URZ], R0 ;  /* 0x00000000030085a7 */ /* 0x000ea4000800007f */
[----:B--2---:R-:W-:Y:S05]  /*8e40*/  @!P0 BRA `(.L_x_186) ;  /* 0xfffffffc00f08947 */ /* 0x004fea000383ffff */
.L_x_180:
[----:B------:R-:W-:Y:S05]  /*8e50*/  BSYNC B0 ;  /* 0x0000000000007941 */ /* 0x000fea0003800000 */
.L_x_179:
[----:B------:R-:W-:Y:S05]  /*8e60*/  EXIT ;  /* 0x000000000000794d */ /* 0x000fea0003800000 */
.L_x_21:
[----:B----4-:R4:W0:Y:S02]  /*8e70*/  SYNCS.PHASECHK.TRANS64.TRYWAIT P1, [R3+URZ], R0 ;  /* 0x00000000030075a7 */ /* 0x010824000802017f */
[----:B0-----:R-:W-:Y:S05]  /*8e80*/  @!P1 NANOSLEEP.SYNCS 0x989680 ;  /* 0x009896800000995d */ /* 0x001fea0003900000 */
[----:B------:R-:W0:Y:S02]  /*8e90*/  @!P1 SYNCS.PHASECHK.TRANS64 P1, [R3+URZ], R0 ;  /* 0x00000000030095a7 */ /* 0x000e24000802007f */
[----:B0-----:R-:W-:Y:S05]  /*8ea0*/  @!P1 BRA `(.L_x_21) ;  /* 0xfffffffc00f09947 */ /* 0x001fea000383ffff */
[----:B------:R-:W-:Y:S05]  /*8eb0*/  BRA `(.L_x_20) ;  /* 0xffffff8400a07947 */ /* 0x000fea000383ffff */
.L_x_26:
[----:B-1----:R1:W3:Y:S02]  /*8ec0*/  SYNCS.PHASECHK.TRANS64.TRYWAIT P1, [R5+URZ], R4 ;  /* 0x00000004050075a7 */ /* 0x0022e4000802017f */
[----:B---3--:R-:W-:Y:S05]  /*8ed0*/  @!P1 NANOSLEEP.SYNCS 0x989680 ;  /* 0x009896800000995d */ /* 0x008fea0003900000 */
[----:B------:R-:W3:Y:S02]  /*8ee0*/  @!P1 SYNCS.PHASECHK.TRANS64 P1, [R5+URZ], R4 ;  /* 0x00000004050095a7 */ /* 0x000ee4000802007f */
[----:B---3--:R-:W-:Y:S05]  /*8ef0*/  @!P1 BRA `(.L_x_26) ;  /* 0xfffffffc00f09947 */ /* 0x008fea000383ffff */
[----:B------:R-:W-:Y:S05]  /*8f00*/  BRA `(.L_x_25) ;  /* 0xffffff8800f07947 */ /* 0x000fea000383ffff */
.L_x_167:
[----:B------:R-:W-:Y:S01]  /*8f10*/  BSSY B1, `(.L_x_187) ;  /* 0x0000006000017945 */ /* 0x000fe20003800000 */
[----:B------:R-:W-:-:S07]  /*8f20*/  IMAD.MOV.U32 R15, RZ, RZ, -0x1 ;  /* 0xffffffffff0f7424 */ /* 0x000fce00078e00ff */
[----:B------:R-:W-:Y:S05]  /*8f30*/  WARPSYNC.COLLECTIVE R15, `(.L_x_188) ;  /* 0x000000000f0c7348 */ /* 0x000fea0003c00000 */
[----:B------:R-:W-:Y:S02]  /*8f40*/  ELECT P6, UR62, PT ;  /* 0x00000000003e782f */ /* 0x000fe400038c0000 */
[----:B------:R-:W-:Y:S01]  /*8f50*/  MOV R14, UR62 ;  /* 0x0000003e000e7c02 */ /* 0x000fe20008000f00 */
[----:B------:R-:W-:Y:S10]  /*8f60*/  ENDCOLLECTIVE ;  /* 0x000000000000791b */ /* 0x000ff40003800000 */
.L_x_188:
[----:B------:R-:W-:Y:S05]  /*8f70*/  BSYNC B1 ;  /* 0x0000000000017941 */ /* 0x000fea0003800000 */
.L_x_187:
[----:B------:R-:W-:Y:S05]  /*8f80*/  BRA `(.L_x_189) ;  /* 0xfffffff0001c7947 */ /* 0x000fea000383ffff */
.L_x_170:
[----:B-1----:R1:W2:Y:S02]  /*8f90*/  SYNCS.PHASECHK.TRANS64.TRYWAIT P0, [R23+URZ+0x28], R14 ;  /* 0x0000280e170075a7 */ /* 0x0022a4000800017f */
[----:B--2---:R-:W-:Y:S05]  /*8fa0*/  @!P0 NANOSLEEP.SYNCS 0x989680 ;  /* 0x009896800000895d */ /* 0x004fea0003900000 */
[----:B------:R-:W2:Y:S02]  /*8fb0*/  @!P0 SYNCS.PHASECHK.TRANS64 P0, [R23+URZ+0x28], R14 ;  /* 0x0000280e170085a7 */ /* 0x000ea4000800007f */
[----:B--2---:R-:W-:Y:S05]  /*8fc0*/  @!P0 BRA `(.L_x_170) ;  /* 0xfffffffc00f08947 */ /* 0x004fea000383ffff */
[----:B------:R-:W-:Y:S05]  /*8fd0*/  BRA `(.L_x_190) ;  /* 0xfffffff000547947 */ /* 0x000fea000383ffff */
.L_x_178:
[----:B------:R-:W-:Y:S01]  /*8fe0*/  BSSY B0, `(.L_x_191) ;  /* 0x0000006000007945 */ /* 0x000fe20003800000 */
[----:B------:R-:W-:-:S07]  /*8ff0*/  IMAD.MOV.U32 R15, RZ, RZ, -0x1 ;  /* 0xffffffffff0f7424 */ /* 0x000fce00078e00ff */
[----:B------:R-:W-:Y:S05]  /*9000*/  WARPSYNC.COLLECTIVE R15, `(.L_x_192) ;  /* 0x000000000f0c7348 */ /* 0x000fea0003c00000 */
[----:B------:R-:W-:Y:S02]  /*9010*/  ELECT P6, UR62, PT ;  /* 0x00000000003e782f */ /* 0x000fe400038c0000 */
[----:B------:R-:W-:Y:S01]  /*9020*/  MOV R14, UR62 ;  /* 0x0000003e000e7c02 */ /* 0x000fe20008000f00 */
[----:B------:R-:W-:Y:S10]  /*9030*/  ENDCOLLECTIVE ;  /* 0x000000000000791b */ /* 0x000ff40003800000 */
.L_x_192:
[----:B------:R-:W-:Y:S05]  /*9040*/  BSYNC B0 ;  /* 0x0000000000007941 */ /* 0x000fea0003800000 */
.L_x_191:
[----:B------:R-:W-:Y:S05]  /*9050*/  BRA `(.L_x_193) ;  /* 0xfffffff800ac7947 */ /* 0x000fea000383ffff */
.L_x_182:
[----:B0-----:R0:W1:Y:S02]  /*9060*/  SYNCS.PHASECHK.TRANS64.TRYWAIT P0, [R7+URZ], R4 ;  /* 0x00000004070075a7 */ /* 0x001064000800017f */
[----:B-1----:R-:W-:Y:S05]  /*9070*/  @!P0 NANOSLEEP.SYNCS 0x989680 ;  /* 0x009896800000895d */ /* 0x002fea0003900000 */
[----:B------:R-:W1:Y:S02]  /*9080*/  @!P0 SYNCS.PHASECHK.TRANS64 P0, [R7+URZ], R4 ;  /* 0x00000004070085a7 */ /* 0x000e64000800007f */
[----:B-1----:R-:W-:Y:S05]  /*9090*/  @!P0 BRA `(.L_x_182) ;  /* 0xfffffffc00f08947 */ /* 0x002fea000383ffff */
[----:B------:R-:W-:Y:S05]  /*90a0*/  BRA `(.L_x_194) ;  /* 0xfffffff800ec7947 */ /* 0x000fea000383ffff */
.L_x_183:
[----:B0-----:R0:W1:Y:S02]  /*90b0*/  SYNCS.PHASECHK.TRANS64.TRYWAIT P0, [R8+URZ], R5 ;  /* 0x00000005080075a7 */ /* 0x001064000800017f */
[----:B-1----:R-:W-:Y:S05]  /*90c0*/  @!P0 NANOSLEEP.SYNCS 0x989680 ;  /* 0x009896800000895d */ /* 0x002fea0003900000 */
[----:B------:R-:W1:Y:S02]  /*90d0*/  @!P0 SYNCS.PHASECHK.TRANS64 P0, [R8+URZ], R5 ;  /* 0x00000005080085a7 */ /* 0x000e64000800007f */
[----:B-1----:R-:W-:Y:S05]  /*90e0*/  @!P0 BRA `(.L_x_183) ;  /* 0xfffffffc00f08947 */ /* 0x002fea000383ffff */
[----:B------:R-:W-:Y:S05]  /*90f0*/  BRA `(.L_x_195) ;  /* 0xfffffff800fc7947 */ /* 0x000fea000383ffff */
.L_x_184:
[----:B0-----:R0:W1:Y:S02]  /*9100*/  SYNCS.PHASECHK.TRANS64.TRYWAIT P0, [R9+URZ], R4 ;  /* 0x00000004090075a7 */ /* 0x001064000800017f */
[----:B-1----:R-:W-:Y:S05]  /*9110*/  @!P0 NANOSLEEP.SYNCS 0x989680 ;  /* 0x009896800000895d */ /* 0x002fea0003900000 */
[----:B------:R-:W1:Y:S02]  /*9120*/  @!P0 SYNCS.PHASECHK.TRANS64 P0, [R9+URZ], R4 ;  /* 0x00000004090085a7 */ /* 0x000e64000800007f */
[----:B-1----:R-:W-:Y:S05]  /*9130*/  @!P0 BRA `(.L_x_184) ;  /* 0xfffffffc00f08947 */ /* 0x002fea000383ffff */
[----:B------:R-:W-:Y:S05]  /*9140*/  BRA `(.L_x_196) ;  /* 0xfffffffc000c7947 */ /* 0x000fea000383ffff */
.L_x_185:
[----:B0-----:R0:W1:Y:S02]  /*9150*/  SYNCS.PHASECHK.TRANS64.TRYWAIT P0, [R6+URZ], R5 ;  /* 0x00000005060075a7 */ /* 0x001064000800017f */
[----:B-1----:R-:W-:Y:S05]  /*9160*/  @!P0 NANOSLEEP.SYNCS 0x989680 ;  /* 0x009896800000895d */ /* 0x002fea0003900000 */
[----:B------:R-:W1:Y:S02]  /*9170*/  @!P0 SYNCS.PHASECHK.TRANS64 P0, [R6+URZ], R5 ;  /* 0x00000005060085a7 */ /* 0x000e64000800007f */
[----:B-1----:R-:W-:Y:S05]  /*9180*/  @!P0 BRA `(.L_x_185) ;  /* 0xfffffffc00f08947 */ /* 0x002fea000383ffff */
[----:B------:R-:W-:Y:S05]  /*9190*/  BRA `(.L_x_197) ;  /* 0xfffffffc00147947 */ /* 0x000fea000383ffff */
.L_x_198:
[----:B------:R-:W-:-:S00]  /*91a0*/  BRA `(.L_x_198) ;  /* 0xfffffffc00fc7947 */ /* 0x000fc0000383ffff */
[----:B------:R-:W-:-:S00]  /*91b0*/  NOP ;  /* 0x0000000000007918 */ /* 0x000fc00000000000 */
        /* <DEDUP_REMOVED lines=12> */
.L_x_199:


//--------------------- .nv.global.init           --------------------------
	.section	.nv.global.init,"aw",@progbits
.nv.global.init:
	.type		$str$22,@object
	.size		$str$22,($str$23 - $str$22)
$str$22:
        /*0000*/ 	.byte	0x6b, 0x5f, 0x74, 0x69, 0x6c, 0x65, 0x5f, 0x63, 0x6f, 0x75, 0x6e, 0x74, 0x20, 0x3e, 0x3d, 0x20
        /*0010*/ 	.byte	0x31, 0x00
	.type		$str$23,@object
	.size		$str$23,(__unnamed_1 - $str$23)
$str$23:
        /*0012*/ 	.byte	0x2f, 0x74, 0x6d, 0x70, 0x2f, 0x63, 0x75, 0x74, 0x6c, 0x61, 0x73, 0x73, 0x5f, 0x73, 0x77, 0x65
        /*0022*/ 	.byte	0x65, 0x70, 0x5f, 0x73, 0x72, 0x63, 0x2f, 0x69, 0x6e, 0x63, 0x6c, 0x75, 0x64, 0x65, 0x2f, 0x63
        /*0032*/ 	.byte	0x75, 0x74, 0x6c, 0x61, 0x73, 0x73, 0x2f, 0x67, 0x65, 0x6d, 0x6d, 0x2f, 0x63, 0x6f, 0x6c, 0x6c
        /*0042*/ 	.byte	0x65, 0x63, 0x74, 0x69, 0x76, 0x65, 0x2f, 0x73, 0x6d, 0x39, 0x30, 0x5f, 0x6d, 0x6d, 0x61, 0x5f
        /*0052*/ 	.byte	0x74, 0x6d, 0x61, 0x5f, 0x67, 0x6d, 0x6d, 0x61, 0x5f, 0x73, 0x73, 0x5f, 0x77, 0x61, 0x72, 0x70
        /*0062*/ 	.byte	0x73, 0x70, 0x65, 0x63, 0x69, 0x61, 0x6c, 0x69, 0x7a, 0x65, 0x64, 0x2e, 0x68, 0x70, 0x70, 0x00
	.type		__unnamed_1,@object
	.size		__unnamed_1,(.L_0 - __unnamed_1)
__unnamed_1:
        /*0072*/ 	.byte	0x76, 0x6f, 0x69, 0x64, 0x20, 0x63, 0x75, 0x74, 0x6c, 0x61, 0x73, 0x73, 0x3a, 0x3a, 0x67, 0x65
        /* <DEDUP_REMOVED lines=180> */
        /*0bc2*/ 	.byte	0x79, 0x5d, 0x00
.L_0:


//--------------------- .nv.shared._ZN7cutlass13device_kernelINS_4gemm6kernel13GemmUniversalIN4cute5tupleIJiiiiEEENS1_10collective13CollectiveMmaINS1_34MainloopSm90TmaGmmaWarpSpecializedILi5ENS5_IJNS4_1CILi2EEENSA_ILi1EEESC_EEENS1_35KernelTmaWarpSpecializedCooperativeEEENS5_IJNSA_ILi256EEENSA_ILi64EEESH_EEENS_6half_tENS5_IJlSC_lEEESJ_SK_NS4_8TiledMMAINS4_8MMA_AtomIJNS4_4SM904GMMA25MMA_64x64x16_F32F16F16_SSILNSO_5MajorE0ELSQ_0ELNSO_7ScaleInE1ELSR_1EEEEEENS4_6LayoutISD_NS5_IJSC_NSA_ILi0EEESV_EEEEENS5_IJNS4_10UnderscoreESY_SY_EEEEENS4_13SM90_TMA_LOADENS4_14ComposedLayoutINS4_7SwizzleILi3ELi4ELi3EEENS4_18smem_ptr_flag_bitsILi16EEENSU_INS5_IJNSA_ILi8EEESH_EEENS5_IJSH_SC_EEEEEEEvNS4_8identityENS4_23SM90_TMA_LOAD_MULTICASTES1B_vS1C_EENS_8epilogue10collective6detail29Sm90TmaWarpSpecializedAdapterINS1G_15DefaultEpilogueISJ_SK_SK_NS1F_6thread17LinearCombinationISJ_Li1EffLNS1K_9ScaleType4KindE0ELNS_15FloatRoundStyleE2ESJ_EENS1_15EpilogueDefaultEEEEEvvEEEEvNT_6ParamsE --------------------------
	.section	.nv.shared._ZN7cutlass13device_kernelINS_4gemm6kernel13GemmUniversalIN4cute5tupleIJiiiiEEENS1_10collective13CollectiveMmaINS1_34MainloopSm90TmaGmmaWarpSpecializedILi5ENS5_IJNS4_1CILi2EEENSA_ILi1EEESC_EEENS1_35KernelTmaWarpSpecializedCooperativeEEENS5_IJNSA_ILi256EEENSA_ILi64EEESH_EEENS_6half_tENS5_IJlSC_lEEESJ_SK_NS4_8TiledMMAINS4_8MMA_AtomIJNS4_4SM904GMMA25MMA_64x64x16_F32F16F16_SSILNSO_5MajorE0ELSQ_0ELNSO_7ScaleInE1ELSR_1EEEEEENS4_6LayoutISD_NS5_IJSC_NSA_ILi0EEESV_EEEEENS5_IJNS4_10UnderscoreESY_SY_EEEEENS4_13SM90_TMA_LOADENS4_14ComposedLayoutINS4_7SwizzleILi3ELi4ELi3EEENS4_18smem_ptr_flag_bitsILi16EEENSU_INS5_IJNSA_ILi8EEESH_EEENS5_IJSH_SC_EEEEEEEvNS4_8identityENS4_23SM90_TMA_LOAD_MULTICASTES1B_vS1C_EENS_8epilogue10collective6detail29Sm90TmaWarpSpecializedAdapterINS1G_15DefaultEpilogueISJ_SK_SK_NS1F_6thread17LinearCombinationISJ_Li1EffLNS1K_9ScaleType4KindE0ELNS_15FloatRoundStyleE2ESJ_EENS1_15EpilogueDefaultEEEEEvvEEEEvNT_6ParamsE,"aw",@nobits
	.sectionflags	@""
	.align	16
	.zero		1024


//--------------------- .nv.shared.reserved.0     --------------------------
	.section	.nv.shared.reserved.0,"aw",@nobits
	.weak		__nv_reservedSMEM_offset_0_alias
	.size		__nv_reservedSMEM_offset_0_alias, 0, 0
	.other		__nv_reservedSMEM_offset_0_alias,@"STO_CUDA_RESERVED_SHARED STV_DEFAULT"
__nv_reservedSMEM_offset_0_alias:
	.zero		0


//--------------------- .nv.global                --------------------------
	.section	.nv.global,"aw",@nobits
.nv.global:
	.type		_ZN40_INTERNAL_3f0d2569_4_k_cu_a59d79e5_328544cute1_E,@object
	.size		_ZN40_INTERNAL_3f0d2569_4_k_cu_a59d79e5_328544cute1_E,(_ZN40_INTERNAL_3f0d2569_4_k_cu_a59d79e5_328544cuda3std3__45__cpo6cbeginE - _ZN40_INTERNAL_3f0d2569_4_k_cu_a59d79e5_328544cute1_E)
_ZN40_INTERNAL_3f0d2569_4_k_cu_a59d79e5_328544cute1_E:
	.zero		1
	.type		_ZN40_INTERNAL_3f0d2569_4_k_cu_a59d79e5_328544cuda3std3__45__cpo6cbeginE,@object
	.size		_ZN40_INTERNAL_3f0d2569_4_k_cu_a59d79e5_328544cuda3std3__45__cpo6cbeginE,(_ZN40_INTERNAL_3f0d2569_4_k_cu_a59d79e5_328544cuda3std3__48in_placeE - _ZN40_INTERNAL_3f0d2569_4_k_cu_a59d79e5_328544cuda3std3__45__cpo6cbeginE)
_ZN40_INTERNAL_3f0d2569_4_k_cu_a59d79e5_328544cuda3std3__45__cpo6cbeginE:
	.zero		1
	.type		_ZN40_INTERNAL_3f0d2569_4_k_cu_a59d79e5_328544cuda3std3__48in_placeE,@object
	.size		_ZN40_INTERNAL_3f0d2569_4_k_cu_a59d79e5_328544cuda3std3__48in_placeE,(_ZN40_INTERNAL_3f0d2569_4_k_cu_a59d79e5_328544cuda3std6ranges3__45__cpo9iter_moveE - _ZN40_INTERNAL_3f0d2569_4_k_cu_a59d79e5_328544cuda3std3__48in_placeE)
_ZN40_INTERNAL_3f0d2569_4_k_cu_a59d79e5_328544cuda3std3__48in_placeE:
	.zero		1
	.type		_ZN40_INTERNAL_3f0d2569_4_k_cu_a59d79e5_328544cuda3std6ranges3__45__cpo9iter_moveE,@object
	.size		_ZN40_INTERNAL_3f0d2569_4_k_cu_a59d79e5_328544cuda3std6ranges3__45__cpo9iter_moveE,(_ZN40_INTERNAL_3f0d2569_4_k_cu_a59d79e5_328544cuda3std3__45__cpo5beginE - _ZN40_INTERNAL_3f0d2569_4_k_cu_a59d79e5_328544cuda3std6ranges3__45__cpo9iter_moveE)
_ZN40_INTERNAL_3f0d2569_4_k_cu_a59d79e5_328544cuda3std6ranges3__45__cpo9iter_moveE:
	.zero		1
	.type		_ZN40_INTERNAL_3f0d2569_4_k_cu_a59d79e5_328544cuda3std3__45__cpo5beginE,@object
	.size		_ZN40_INTERNAL_3f0d2569_4_k_cu_a59d79e5_328544cuda3std3__45__cpo5beginE,(_ZN40_INTERNAL_3f0d2569_4_k_cu_a59d79e5_328544cuda3std3__442_GLOBAL__N__3f0d2569_4_k_cu_a59d79e5_328546ignoreE - _ZN40_INTERNAL_3f0d2569_4_k_cu_a59d79e5_328544cuda3std3__45__cpo5beginE)
_ZN40_INTERNAL_3f0d2569_4_k_cu_a59d79e5_328544cuda3std3__45__cpo5beginE:
	.zero		1
	.type		_ZN40_INTERNAL_3f0d2569_4_k_cu_a59d79e5_328544cuda3std3__442_GLOBAL__N__3f0d2569_4_k_cu_a59d79e5_328546ignoreE,@object
	.size		_ZN40_INTERNAL_3f0d2569_4_k_cu_a59d79e5_328544cuda3std3__442_GLOBAL__N__3f0d2569_4_k_cu_a59d79e5_328546ignoreE,(_ZN40_INTERNAL_3f0d2569_4_k_cu_a59d79e5_328544cute7productE - _ZN40_INTERNAL_3f0d2569_4_k_cu_a59d79e5_328544cuda3std3__442_GLOBAL__N__3f0d2569_4_k_cu_a59d79e5_328546ignoreE)
_ZN40_INTERNAL_3f0d2569_4_k_cu_a59d79e5_328544cuda3std3__442_GLOBAL__N__3f0d2569_4_k_cu_a59d79e5_328546ignoreE:
	.zero		1
	.type		_ZN40_INTERNAL_3f0d2569_4_k_cu_a59d79e5_328544cute7productE,@object
	.size		_ZN40_INTERNAL_3f0d2569_4_k_cu_a59d79e5_328544cute7productE,(_ZN40_INTERNAL_3f0d2569_4_k_cu_a59d79e5_328544cuda3std3__45__cpo3endE - _ZN40_INTERNAL_3f0d2569_4_k_cu_a59d79e5_328544cute7productE)
_ZN40_INTERNAL_3f0d2569_4_k_cu_a59d79e5_328544cute7productE:
	.zero		1
	.type		_ZN40_INTERNAL_3f0d2569_4_k_cu_a59d79e5_328544cuda3std3__45__cpo3endE,@object
	.size		_ZN40_INTERNAL_3f0d2569_4_k_cu_a59d79e5_328544cuda3std3__45__cpo3endE,(_ZN40_INTERNAL_3f0d2569_4_k_cu_a59d79e5_328544cuda3std3__419piecewise_constructE - _ZN40_INTERNAL_3f0d2569_4_k_cu_a59d79e5_328544cuda3std3__45__cpo3endE)
_ZN40_INTERNAL_3f0d2569_4_k_cu_a59d79e5_328544cuda3std3__45__cpo3endE:
	.zero		1
	.type		_ZN40_INTERNAL_3f0d2569_4_k_cu_a59d79e5_328544cuda3std3__419piecewise_constructE,@object
	.size		_ZN40_INTERNAL_3f0d2569_4_k_cu_a59d79e5_328544cuda3std3__419piecewise_constructE,(_ZN40_INTERNAL_3f0d2569_4_k_cu_a59d79e5_328544cuda3std3__45__cpo4cendE - _ZN40_INTERNAL_3f0d2569_4_k_cu_a59d79e5_328544cuda3std3__419piecewise_constructE)
_ZN40_INTERNAL_3f0d2569_4_k_cu_a59d79e5_328544cuda3std3__419piecewise_constructE:
	.zero		1
	.type		_ZN40_INTERNAL_3f0d2569_4_k_cu_a59d79e5_328544cuda3std3__45__cpo4cendE,@object
	.size		_ZN40_INTERNAL_3f0d2569_4_k_cu_a59d79e5_328544cuda3std3__45__cpo4cendE,(_ZN40_INTERNAL_3f0d2569_4_k_cu_a59d79e5_328544cuda3std6ranges3__45__cpo4swapE - _ZN40_INTERNAL_3f0d2569_4_k_cu_a59d79e5_328544cuda3std3__45__cpo4cendE)
_ZN40_INTERNAL_3f0d2569_4_k_cu_a59d79e5_328544cuda3std3__45__cpo4cendE:
	.zero		1
	.type		_ZN40_INTERNAL_3f0d2569_4_k_cu_a59d79e5_328544cuda3std6ranges3__45__cpo4swapE,@object
	.size		_ZN40_INTERNAL_3f0d2569_4_k_cu_a59d79e5_328544cuda3std6ranges3__45__cpo4swapE,(.L_8 - _ZN40_INTERNAL_3f0d2569_4_k_cu_a59d79e5_328544cuda3std6ranges3__45__cpo4swapE)
_ZN40_INTERNAL_3f0d2569_4_k_cu_a59d79e5_328544cuda3std6ranges3__45__cpo4swapE:
	.zero		1
.L_8:


//--------------------- .nv.constant0._ZN7cutlass13device_kernelINS_4gemm6kernel13GemmUniversalIN4cute5tupleIJiiiiEEENS1_10collective13CollectiveMmaINS1_34MainloopSm90TmaGmmaWarpSpecializedILi5ENS5_IJNS4_1CILi2EEENSA_ILi1EEESC_EEENS1_35KernelTmaWarpSpecializedCooperativeEEENS5_IJNSA_ILi256EEENSA_ILi64EEESH_EEENS_6half_tENS5_IJlSC_lEEESJ_SK_NS4_8TiledMMAINS4_8MMA_AtomIJNS4_4SM904GMMA25MMA_64x64x16_F32F16F16_SSILNSO_5MajorE0ELSQ_0ELNSO_7ScaleInE1ELSR_1EEEEEENS4_6LayoutISD_NS5_IJSC_NSA_ILi0EEESV_EEEEENS5_IJNS4_10UnderscoreESY_SY_EEEEENS4_13SM90_TMA_LOADENS4_14ComposedLayoutINS4_7SwizzleILi3ELi4ELi3EEENS4_18smem_ptr_flag_bitsILi16EEENSU_INS5_IJNSA_ILi8EEESH_EEENS5_IJSH_SC_EEEEEEEvNS4_8identityENS4_23SM90_TMA_LOAD_MULTICASTES1B_vS1C_EENS_8epilogue10collective6detail29Sm90TmaWarpSpecializedAdapterINS1G_15DefaultEpilogueISJ_SK_SK_NS1F_6thread17LinearCombinationISJ_Li1EffLNS1K_9ScaleType4KindE0ELNS_15FloatRoundStyleE2ESJ_EENS1_15EpilogueDefaultEEEEEvvEEEEvNT_6ParamsE --------------------------
	.section	.nv.constant0._ZN7cutlass13device_kernelINS_4gemm6kernel13GemmUniversalIN4cute5tupleIJiiiiEEENS1_10collective13CollectiveMmaINS1_34MainloopSm90TmaGmmaWarpSpecializedILi5ENS5_IJNS4_1CILi2EEENSA_ILi1EEESC_EEENS1_35KernelTmaWarpSpecializedCooperativeEEENS5_IJNSA_ILi256EEENSA_ILi64EEESH_EEENS_6half_tENS5_IJlSC_lEEESJ_SK_NS4_8TiledMMAINS4_8MMA_AtomIJNS4_4SM904GMMA25MMA_64x64x16_F32F16F16_SSILNSO_5MajorE0ELSQ_0ELNSO_7ScaleInE1ELSR_1EEEEEENS4_6LayoutISD_NS5_IJSC_NSA_ILi0EEESV_EEEEENS5_IJNS4_10UnderscoreESY_SY_EEEEENS4_13SM90_TMA_LOADENS4_14ComposedLayoutINS4_7SwizzleILi3ELi4ELi3EEENS4_18smem_ptr_flag_bitsILi16EEENSU_INS5_IJNSA_ILi8EEESH_EEENS5_IJSH_SC_EEEEEEEvNS4_8identityENS4_23SM90_TMA_LOAD_MULTICASTES1B_vS1C_EENS_8epilogue10collective6detail29Sm90TmaWarpSpecializedAdapterINS1G_15DefaultEpilogueISJ_SK_SK_NS1F_6thread17LinearCombinationISJ_Li1EffLNS1K_9ScaleType4KindE0ELNS_15FloatRoundStyleE2ESJ_EENS1_15EpilogueDefaultEEEEEvvEEEEvNT_6ParamsE,"a",@progbits
	.sectionflags	@""
	.align	4
.nv.constant0._ZN7cutlass13device_kernelINS_4gemm6kernel13GemmUniversalIN4cute5tupleIJiiiiEEENS1_10collective13CollectiveMmaINS1_34MainloopSm90TmaGmmaWarpSpecializedILi5ENS5_IJNS4_1CILi2EEENSA_ILi1EEESC_EEENS1_35KernelTmaWarpSpecializedCooperativeEEENS5_IJNSA_ILi256EEENSA_ILi64EEESH_EEENS_6half_tENS5_IJlSC_lEEESJ_SK_NS4_8TiledMMAINS4_8MMA_AtomIJNS4_4SM904GMMA25MMA_64x64x16_F32F16F16_SSILNSO_5MajorE0ELSQ_0ELNSO_7ScaleInE1ELSR_1EEEEEENS4_6LayoutISD_NS5_IJSC_NSA_ILi0EEESV_EEEEENS5_IJNS4_10UnderscoreESY_SY_EEEEENS4_13SM90_TMA_LOADENS4_14ComposedLayoutINS4_7SwizzleILi3ELi4ELi3EEENS4_18smem_ptr_flag_bitsILi16EEENSU_INS5_IJNSA_ILi8EEESH_EEENS5_IJSH_SC_EEEEEEEvNS4_8identityENS4_23SM90_TMA_LOAD_MULTICASTES1B_vS1C_EENS_8epilogue10collective6detail29Sm90TmaWarpSpecializedAdapterINS1G_15DefaultEpilogueISJ_SK_SK_NS1F_6thread17LinearCombinationISJ_Li1EffLNS1K_9ScaleType4KindE0ELNS_15FloatRoundStyleE2ESJ_EENS1_15EpilogueDefaultEEEEEvvEEEEvNT_6ParamsE:
	.zero		1664


//--------------------- SYMBOLS --------------------------

	.type		.nv.reservedSmem.offset0,@object
	.size		.nv.reservedSmem.offset0,0x4
	.type		__assertfail,@function
